//
// Generated by NVIDIA NVVM Compiler
//
// Compiler Build ID: CL-36424714
// Cuda compilation tools, release 13.0, V13.0.88
// Based on NVVM 20.0.0
//

.version 9.0
.target sm_100
.address_size 64

	// .globl	_Z3NCCPfPKfS1_S1_S1_PKifiiii
.func  (.param .b64 func_retval0) __internal_accurate_pow
(
	.param .b64 __internal_accurate_pow_param_0,
	.param .b64 __internal_accurate_pow_param_1
)
;

.visible .entry _Z3NCCPfPKfS1_S1_S1_PKifiiii(
	.param .u64 .ptr .align 1 _Z3NCCPfPKfS1_S1_S1_PKifiiii_param_0,
	.param .u64 .ptr .align 1 _Z3NCCPfPKfS1_S1_S1_PKifiiii_param_1,
	.param .u64 .ptr .align 1 _Z3NCCPfPKfS1_S1_S1_PKifiiii_param_2,
	.param .u64 .ptr .align 1 _Z3NCCPfPKfS1_S1_S1_PKifiiii_param_3,
	.param .u64 .ptr .align 1 _Z3NCCPfPKfS1_S1_S1_PKifiiii_param_4,
	.param .u64 .ptr .align 1 _Z3NCCPfPKfS1_S1_S1_PKifiiii_param_5,
	.param .f32 _Z3NCCPfPKfS1_S1_S1_PKifiiii_param_6,
	.param .u32 _Z3NCCPfPKfS1_S1_S1_PKifiiii_param_7,
	.param .u32 _Z3NCCPfPKfS1_S1_S1_PKifiiii_param_8,
	.param .u32 _Z3NCCPfPKfS1_S1_S1_PKifiiii_param_9,
	.param .u32 _Z3NCCPfPKfS1_S1_S1_PKifiiii_param_10
)
{
	.reg .pred 	%p<46>;
	.reg .b32 	%r<140>;
	.reg .b32 	%f<28>;
	.reg .b64 	%rd<34>;
	.reg .b64 	%fd<65>;

	ld.param.u64 	%rd11, [_Z3NCCPfPKfS1_S1_S1_PKifiiii_param_5];
	ld.param.u32 	%r55, [_Z3NCCPfPKfS1_S1_S1_PKifiiii_param_7];
	ld.param.u32 	%r56, [_Z3NCCPfPKfS1_S1_S1_PKifiiii_param_8];
	ld.param.u32 	%r58, [_Z3NCCPfPKfS1_S1_S1_PKifiiii_param_10];
	cvta.to.global.u64 	%rd1, %rd11;
	mov.u32 	%r59, %ntid.x;
	mov.u32 	%r60, %ctaid.x;
	mov.u32 	%r61, %tid.x;
	mad.lo.s32 	%r62, %r59, %r60, %r61;
	setp.lt.s32 	%p2, %r62, %r55;
	selp.b32 	%r135, %r62, -1, %p2;
	mov.u32 	%r63, %ntid.z;
	mov.u32 	%r64, %ctaid.z;
	mov.u32 	%r65, %tid.z;
	mad.lo.s32 	%r118, %r63, %r64, %r65;
	setp.ge.s32 	%p3, %r118, %r58;
	@%p3 bra 	$L__BB0_23;
	ld.param.u32 	%r112, [_Z3NCCPfPKfS1_S1_S1_PKifiiii_param_9];
	ld.param.f32 	%f22, [_Z3NCCPfPKfS1_S1_S1_PKifiiii_param_6];
	ld.param.u64 	%rd32, [_Z3NCCPfPKfS1_S1_S1_PKifiiii_param_4];
	ld.param.u64 	%rd31, [_Z3NCCPfPKfS1_S1_S1_PKifiiii_param_3];
	ld.param.u64 	%rd30, [_Z3NCCPfPKfS1_S1_S1_PKifiiii_param_2];
	ld.param.u64 	%rd29, [_Z3NCCPfPKfS1_S1_S1_PKifiiii_param_1];
	mov.u32 	%r66, %tid.y;
	mov.u32 	%r67, %ctaid.y;
	mov.u32 	%r68, %ntid.y;
	mad.lo.s32 	%r69, %r68, %r67, %r66;
	mul.wide.s32 	%rd12, %r135, 4;
	add.s64 	%rd13, %rd1, %rd12;
	ld.global.u32 	%r136, [%rd13];
	cvt.f64.f32 	%fd16, %f22;
	mul.f64 	%fd17, %fd16, 0d401921FB54442D18;
	sqrt.rn.f64 	%fd18, %fd17;
	rcp.rn.f64 	%fd1, %fd18;
	mov.f64 	%fd19, 0d4000000000000000;
	{
	.reg .b32 %temp; 
	mov.b64 	{%temp, %r4}, %fd19;
	}
	and.b32  	%r5, %r4, 2146435072;
	setp.eq.s32 	%p4, %r5, 1062207488;
	setp.lt.s32 	%p6, %r4, 0;
	selp.b32 	%r6, 0, 2146435072, %p6;
	and.b32  	%r70, %r4, 2147483647;
	setp.ne.s32 	%p7, %r70, 1071644672;
	and.pred  	%p8, %p4, %p7;
	or.b32  	%r71, %r6, -2147483648;
	{
	.reg .b32 %temp; 
	mov.b64 	{%temp, %r72}, %fd16;
	}
	abs.f64 	%fd2, %fd16;
	setp.lt.s32 	%p10, %r72, 0;
	and.pred  	%p1, %p10, %p4;
	selp.b32 	%r73, %r72, 0, %p4;
	or.b32  	%r74, %r73, 2146435072;
	selp.b32 	%r75, %r74, %r73, %p6;
	mov.b32 	%r76, 0;
	mov.b64 	%fd3, {%r76, %r75};
	add.f64 	%fd20, %fd16, 0d4000000000000000;
	{
	.reg .b32 %temp; 
	mov.b64 	{%temp, %r77}, %fd20;
	}
	and.b32  	%r7, %r77, 2146435072;
	selp.b32 	%r78, %r71, %r6, %p8;
	selp.b32 	%r79, %r78, %r6, %p10;
	mov.b64 	%fd4, {%r76, %r79};
	add.rn.f64 	%fd5, %fd16, %fd19;
	setp.lt.s32 	%p11, %r69, %r112;
	selp.b32 	%r138, %r69, -1, %p11;
	cvta.to.global.u64 	%rd2, %rd29;
	cvta.to.global.u64 	%rd3, %rd31;
	cvta.to.global.u64 	%rd4, %rd30;
	cvta.to.global.u64 	%rd5, %rd32;
$L__BB0_2:
	setp.lt.s32 	%p12, %r138, 0;
	@%p12 bra 	$L__BB0_22;
	mov.u32 	%r122, %r138;
$L__BB0_4:
	setp.lt.s32 	%p13, %r135, 0;
	@%p13 bra 	$L__BB0_21;
	mov.u32 	%r125, %r135;
$L__BB0_6:
	setp.ge.s32 	%p14, %r136, %r56;
	mov.f32 	%f25, 0f00000000;
	mov.f32 	%f27, %f25;
	@%p14 bra 	$L__BB0_20;
	ld.param.u32 	%r113, [_Z3NCCPfPKfS1_S1_S1_PKifiiii_param_9];
	mul.lo.s32 	%r129, %r125, %r56;
	sub.s32 	%r131, %r136, %r56;
	add.s32 	%r127, %r136, %r129;
	mad.lo.s32 	%r81, %r118, %r113, %r122;
	mul.lo.s32 	%r130, %r56, %r81;
	add.s32 	%r126, %r130, %r136;
	mov.f32 	%f25, 0f00000000;
	mov.b32 	%r128, 0;
	mov.u32 	%r134, %r128;
$L__BB0_8:
	setp.lt.s32 	%p15, %r136, 0;
	setp.gt.s32 	%p16, %r128, %r56;
	or.pred  	%p17, %p15, %p16;
	@%p17 bra 	$L__BB0_18;
	setp.lt.s32 	%p18, %r4, 0;
	setp.eq.s32 	%p19, %r5, 1062207488;
	mul.wide.s32 	%rd14, %r126, 4;
	add.s64 	%rd15, %rd2, %rd14;
	ld.global.f32 	%f12, [%rd15];
	mul.wide.s32 	%rd16, %r127, 4;
	add.s64 	%rd17, %rd3, %rd16;
	ld.global.f32 	%f13, [%rd17];
	mul.f32 	%f14, %f12, %f13;
	mul.wide.s32 	%rd18, %r130, 4;
	add.s64 	%rd19, %rd4, %rd18;
	ld.global.f32 	%f15, [%rd19];
	mul.wide.s32 	%rd20, %r129, 4;
	add.s64 	%rd21, %rd5, %rd20;
	ld.global.f32 	%f16, [%rd21];
	mul.f32 	%f17, %f15, %f16;
	sub.f32 	%f2, %f14, %f17;
	cvt.f64.f32 	%fd21, %f2;
	{
	.reg .b32 %temp; 
	mov.b64 	{%temp, %r31}, %fd21;
	}
	abs.f64 	%fd6, %fd21;
	{ // callseq 0, 0
	.param .b64 param0;
	st.param.f64 	[param0], %fd6;
	.param .b64 param1;
	st.param.f64 	[param1], 0d4000000000000000;
	.param .b64 retval0;
	call.uni (retval0), 
	__internal_accurate_pow, 
	(
	param0, 
	param1
	);
	ld.param.f64 	%fd22, [retval0];
	} // callseq 0
	setp.lt.s32 	%p21, %r31, 0;
	neg.f64 	%fd24, %fd22;
	selp.f64 	%fd25, %fd24, %fd22, %p19;
	selp.f64 	%fd26, %fd25, %fd22, %p21;
	setp.eq.f32 	%p22, %f2, 0f00000000;
	selp.b32 	%r82, %r31, 0, %p19;
	or.b32  	%r83, %r82, 2146435072;
	selp.b32 	%r84, %r83, %r82, %p18;
	mov.b32 	%r85, 0;
	mov.b64 	%fd27, {%r85, %r84};
	selp.f64 	%fd63, %fd27, %fd26, %p22;
	add.f64 	%fd28, %fd21, 0d4000000000000000;
	{
	.reg .b32 %temp; 
	mov.b64 	{%temp, %r86}, %fd28;
	}
	and.b32  	%r87, %r86, 2146435072;
	setp.ne.s32 	%p23, %r87, 2146435072;
	@%p23 bra 	$L__BB0_14;
	setp.num.f32 	%p24, %f2, %f2;
	@%p24 bra 	$L__BB0_12;
	cvt.f64.f32 	%fd29, %f2;
	mov.f64 	%fd30, 0d4000000000000000;
	add.rn.f64 	%fd63, %fd29, %fd30;
	bra.uni 	$L__BB0_14;
$L__BB0_12:
	setp.neu.f64 	%p25, %fd6, 0d7FF0000000000000;
	@%p25 bra 	$L__BB0_14;
	and.b32  	%r89, %r4, 2147483647;
	setp.ne.s32 	%p28, %r89, 1071644672;
	or.b32  	%r90, %r6, -2147483648;
	selp.b32 	%r91, %r90, %r6, %p28;
	selp.b32 	%r92, %r91, %r6, %p19;
	selp.b32 	%r93, %r92, %r6, %p21;
	mov.b32 	%r94, 0;
	mov.b64 	%fd63, {%r94, %r93};
$L__BB0_14:
	ld.param.f32 	%f23, [_Z3NCCPfPKfS1_S1_S1_PKifiiii_param_6];
	setp.eq.f32 	%p29, %f23, 0f3F800000;
	setp.neu.f64 	%p30, %fd2, 0d7FF0000000000000;
	setp.nan.f32 	%p31, %f23, %f23;
	setp.eq.s32 	%p32, %r7, 2146435072;
	setp.eq.f32 	%p33, %f23, 0f00000000;
	setp.eq.f32 	%p34, %f2, 0f3F800000;
	neg.f64 	%fd31, %fd63;
	selp.f64 	%fd32, 0dBFF0000000000000, %fd31, %p34;
	{ // callseq 1, 0
	.param .b64 param0;
	st.param.f64 	[param0], %fd2;
	.param .b64 param1;
	st.param.f64 	[param1], 0d4000000000000000;
	.param .b64 retval0;
	call.uni (retval0), 
	__internal_accurate_pow, 
	(
	param0, 
	param1
	);
	ld.param.f64 	%fd33, [retval0];
	} // callseq 1
	neg.f64 	%fd35, %fd33;
	selp.f64 	%fd36, %fd35, %fd33, %p1;
	selp.f64 	%fd37, %fd3, %fd36, %p33;
	selp.f64 	%fd38, %fd37, %fd4, %p30;
	selp.f64 	%fd39, %fd5, %fd38, %p31;
	selp.f64 	%fd40, %fd39, %fd37, %p32;
	add.f64 	%fd41, %fd40, %fd40;
	selp.f64 	%fd42, 0d4000000000000000, %fd41, %p29;
	div.rn.f64 	%fd11, %fd32, %fd42;
	fma.rn.f64 	%fd43, %fd11, 0d3FF71547652B82FE, 0d4338000000000000;
	{
	.reg .b32 %temp; 
	mov.b64 	{%r32, %temp}, %fd43;
	}
	mov.f64 	%fd44, 0dC338000000000000;
	add.rn.f64 	%fd45, %fd43, %fd44;
	fma.rn.f64 	%fd46, %fd45, 0dBFE62E42FEFA39EF, %fd11;
	fma.rn.f64 	%fd47, %fd45, 0dBC7ABC9E3B39803F, %fd46;
	fma.rn.f64 	%fd48, %fd47, 0d3E5ADE1569CE2BDF, 0d3E928AF3FCA213EA;
	fma.rn.f64 	%fd49, %fd48, %fd47, 0d3EC71DEE62401315;
	fma.rn.f64 	%fd50, %fd49, %fd47, 0d3EFA01997C89EB71;
	fma.rn.f64 	%fd51, %fd50, %fd47, 0d3F2A01A014761F65;
	fma.rn.f64 	%fd52, %fd51, %fd47, 0d3F56C16C1852B7AF;
	fma.rn.f64 	%fd53, %fd52, %fd47, 0d3F81111111122322;
	fma.rn.f64 	%fd54, %fd53, %fd47, 0d3FA55555555502A1;
	fma.rn.f64 	%fd55, %fd54, %fd47, 0d3FC5555555555511;
	fma.rn.f64 	%fd56, %fd55, %fd47, 0d3FE000000000000B;
	fma.rn.f64 	%fd57, %fd56, %fd47, 0d3FF0000000000000;
	fma.rn.f64 	%fd58, %fd57, %fd47, 0d3FF0000000000000;
	{
	.reg .b32 %temp; 
	mov.b64 	{%r33, %temp}, %fd58;
	}
	{
	.reg .b32 %temp; 
	mov.b64 	{%temp, %r34}, %fd58;
	}
	shl.b32 	%r95, %r32, 20;
	add.s32 	%r96, %r95, %r34;
	mov.b64 	%fd64, {%r33, %r96};
	{
	.reg .b32 %temp; 
	mov.b64 	{%temp, %r97}, %fd11;
	}
	mov.b32 	%f18, %r97;
	abs.f32 	%f3, %f18;
	setp.lt.f32 	%p35, %f3, 0f4086232B;
	@%p35 bra 	$L__BB0_17;
	setp.lt.f64 	%p36, %fd11, 0d0000000000000000;
	add.f64 	%fd59, %fd11, 0d7FF0000000000000;
	selp.f64 	%fd64, 0d0000000000000000, %fd59, %p36;
	setp.geu.f32 	%p37, %f3, 0f40874800;
	@%p37 bra 	$L__BB0_17;
	shr.u32 	%r98, %r32, 31;
	add.s32 	%r99, %r32, %r98;
	shr.s32 	%r100, %r99, 1;
	shl.b32 	%r101, %r100, 20;
	add.s32 	%r102, %r34, %r101;
	mov.b64 	%fd60, {%r33, %r102};
	sub.s32 	%r103, %r32, %r100;
	shl.b32 	%r104, %r103, 20;
	add.s32 	%r105, %r104, 1072693248;
	mov.b32 	%r106, 0;
	mov.b64 	%fd61, {%r106, %r105};
	mul.f64 	%fd64, %fd61, %fd60;
$L__BB0_17:
	mul.f64 	%fd62, %fd1, %fd64;
	cvt.rn.f32.f64 	%f19, %fd62;
	add.f32 	%f25, %f25, %f19;
	add.s32 	%r134, %r134, 1;
$L__BB0_18:
	add.s32 	%r136, %r136, 1;
	add.s32 	%r131, %r131, 1;
	setp.ne.s32 	%p38, %r131, 0;
	add.s32 	%r130, %r130, 1;
	add.s32 	%r129, %r129, 1;
	add.s32 	%r128, %r128, 1;
	add.s32 	%r127, %r127, 1;
	add.s32 	%r126, %r126, 1;
	@%p38 bra 	$L__BB0_8;
	cvt.rn.f32.s32 	%f27, %r134;
$L__BB0_20:
	ld.param.u32 	%r114, [_Z3NCCPfPKfS1_S1_S1_PKifiiii_param_9];
	ld.param.u64 	%rd33, [_Z3NCCPfPKfS1_S1_S1_PKifiiii_param_5];
	ld.param.u64 	%rd28, [_Z3NCCPfPKfS1_S1_S1_PKifiiii_param_0];
	rcp.rn.f32 	%f20, %f27;
	mul.f32 	%f21, %f25, %f20;
	mad.lo.s32 	%r107, %r118, %r114, %r122;
	mad.lo.s32 	%r108, %r107, %r55, %r125;
	cvta.to.global.u64 	%rd22, %rd28;
	mul.wide.s32 	%rd23, %r108, 4;
	add.s64 	%rd24, %rd22, %rd23;
	st.global.f32 	[%rd24], %f21;
	mov.u32 	%r109, %nctaid.x;
	add.s32 	%r125, %r125, %r109;
	setp.lt.s32 	%p39, %r125, %r55;
	selp.b32 	%r135, %r125, -1, %p39;
	cvta.to.global.u64 	%rd25, %rd33;
	mul.wide.s32 	%rd26, %r135, 4;
	add.s64 	%rd27, %rd25, %rd26;
	ld.global.u32 	%r136, [%rd27];
	setp.gt.s32 	%p40, %r135, -1;
	@%p40 bra 	$L__BB0_6;
$L__BB0_21:
	ld.param.u32 	%r115, [_Z3NCCPfPKfS1_S1_S1_PKifiiii_param_9];
	mov.u32 	%r110, %nctaid.y;
	add.s32 	%r122, %r122, %r110;
	setp.lt.s32 	%p41, %r122, %r115;
	selp.b32 	%r138, %r122, -1, %p41;
	setp.gt.s32 	%p42, %r138, -1;
	@%p42 bra 	$L__BB0_4;
$L__BB0_22:
	ld.param.u32 	%r116, [_Z3NCCPfPKfS1_S1_S1_PKifiiii_param_10];
	mov.u32 	%r111, %nctaid.z;
	add.s32 	%r118, %r118, %r111;
	setp.lt.s32 	%p43, %r118, %r116;
	setp.gt.s32 	%p44, %r118, -1;
	and.pred  	%p45, %p43, %p44;
	@%p45 bra 	$L__BB0_2;
$L__BB0_23:
	ret;

}
	// .globl	_Z9NCC_primePfPKfS1_S1_S1_PKifiiii
.visible .entry _Z9NCC_primePfPKfS1_S1_S1_PKifiiii(
	.param .u64 .ptr .align 1 _Z9NCC_primePfPKfS1_S1_S1_PKifiiii_param_0,
	.param .u64 .ptr .align 1 _Z9NCC_primePfPKfS1_S1_S1_PKifiiii_param_1,
	.param .u64 .ptr .align 1 _Z9NCC_primePfPKfS1_S1_S1_PKifiiii_param_2,
	.param .u64 .ptr .align 1 _Z9NCC_primePfPKfS1_S1_S1_PKifiiii_param_3,
	.param .u64 .ptr .align 1 _Z9NCC_primePfPKfS1_S1_S1_PKifiiii_param_4,
	.param .u64 .ptr .align 1 _Z9NCC_primePfPKfS1_S1_S1_PKifiiii_param_5,
	.param .f32 _Z9NCC_primePfPKfS1_S1_S1_PKifiiii_param_6,
	.param .u32 _Z9NCC_primePfPKfS1_S1_S1_PKifiiii_param_7,
	.param .u32 _Z9NCC_primePfPKfS1_S1_S1_PKifiiii_param_8,
	.param .u32 _Z9NCC_primePfPKfS1_S1_S1_PKifiiii_param_9,
	.param .u32 _Z9NCC_primePfPKfS1_S1_S1_PKifiiii_param_10
)
{
	.reg .pred 	%p<58>;
	.reg .b32 	%r<152>;
	.reg .b32 	%f<26>;
	.reg .b64 	%rd<27>;
	.reg .b64 	%fd<78>;

	ld.param.u64 	%rd7, [_Z9NCC_primePfPKfS1_S1_S1_PKifiiii_param_0];
	ld.param.u64 	%rd8, [_Z9NCC_primePfPKfS1_S1_S1_PKifiiii_param_1];
	ld.param.u64 	%rd9, [_Z9NCC_primePfPKfS1_S1_S1_PKifiiii_param_2];
	ld.param.u64 	%rd10, [_Z9NCC_primePfPKfS1_S1_S1_PKifiiii_param_3];
	ld.param.u64 	%rd11, [_Z9NCC_primePfPKfS1_S1_S1_PKifiiii_param_4];
	ld.param.u64 	%rd12, [_Z9NCC_primePfPKfS1_S1_S1_PKifiiii_param_5];
	ld.param.f32 	%f9, [_Z9NCC_primePfPKfS1_S1_S1_PKifiiii_param_6];
	ld.param.u32 	%r59, [_Z9NCC_primePfPKfS1_S1_S1_PKifiiii_param_7];
	ld.param.u32 	%r60, [_Z9NCC_primePfPKfS1_S1_S1_PKifiiii_param_8];
	ld.param.u32 	%r62, [_Z9NCC_primePfPKfS1_S1_S1_PKifiiii_param_10];
	cvta.to.global.u64 	%rd1, %rd12;
	mov.u32 	%r63, %ntid.x;
	mov.u32 	%r64, %ctaid.x;
	mov.u32 	%r65, %tid.x;
	mad.lo.s32 	%r66, %r63, %r64, %r65;
	setp.lt.s32 	%p3, %r66, %r59;
	selp.b32 	%r147, %r66, -1, %p3;
	mov.u32 	%r67, %ntid.z;
	mov.u32 	%r68, %ctaid.z;
	mov.u32 	%r69, %tid.z;
	mad.lo.s32 	%r131, %r67, %r68, %r69;
	setp.ge.s32 	%p4, %r131, %r62;
	@%p4 bra 	$L__BB1_23;
	ld.param.u32 	%r127, [_Z9NCC_primePfPKfS1_S1_S1_PKifiiii_param_9];
	mov.u32 	%r70, %tid.y;
	mov.u32 	%r71, %ctaid.y;
	mov.u32 	%r72, %ntid.y;
	mad.lo.s32 	%r73, %r72, %r71, %r70;
	mul.wide.s32 	%rd13, %r147, 4;
	add.s64 	%rd14, %rd1, %rd13;
	ld.global.u32 	%r148, [%rd14];
	cvt.f64.f32 	%fd19, %f9;
	{
	.reg .b32 %temp; 
	mov.b64 	{%temp, %r74}, %fd19;
	}
	mov.f64 	%fd20, 0d4008000000000000;
	{
	.reg .b32 %temp; 
	mov.b64 	{%temp, %r75}, %fd20;
	}
	and.b32  	%r76, %r75, 2146435072;
	setp.eq.s32 	%p5, %r76, 1073741824;
	abs.f64 	%fd1, %fd19;
	setp.lt.s32 	%p7, %r74, 0;
	and.pred  	%p1, %p7, %p5;
	selp.b32 	%r77, %r74, 0, %p5;
	setp.lt.s32 	%p8, %r75, 0;
	or.b32  	%r78, %r77, 2146435072;
	selp.b32 	%r79, %r78, %r77, %p8;
	mov.b32 	%r80, 0;
	mov.b64 	%fd2, {%r80, %r79};
	add.f64 	%fd21, %fd19, 0d4008000000000000;
	{
	.reg .b32 %temp; 
	mov.b64 	{%temp, %r81}, %fd21;
	}
	and.b32  	%r4, %r81, 2146435072;
	selp.b32 	%r82, 0, 2146435072, %p8;
	and.b32  	%r83, %r75, 2147483647;
	setp.ne.s32 	%p9, %r83, 1071644672;
	and.pred  	%p10, %p5, %p9;
	or.b32  	%r84, %r82, -2147483648;
	selp.b32 	%r85, %r84, %r82, %p10;
	selp.b32 	%r86, %r85, %r82, %p7;
	mov.b64 	%fd3, {%r80, %r86};
	add.rn.f64 	%fd4, %fd19, %fd20;
	mov.f64 	%fd22, 0d4000000000000000;
	{
	.reg .b32 %temp; 
	mov.b64 	{%temp, %r5}, %fd22;
	}
	and.b32  	%r6, %r5, 2146435072;
	setp.eq.s32 	%p12, %r6, 1062207488;
	setp.lt.s32 	%p14, %r5, 0;
	selp.b32 	%r7, 0, 2146435072, %p14;
	and.b32  	%r87, %r5, 2147483647;
	setp.ne.s32 	%p15, %r87, 1071644672;
	and.pred  	%p16, %p12, %p15;
	or.b32  	%r8, %r7, -2147483648;
	and.pred  	%p2, %p7, %p12;
	selp.b32 	%r88, %r74, 0, %p12;
	or.b32  	%r89, %r88, 2146435072;
	selp.b32 	%r90, %r89, %r88, %p14;
	mov.b64 	%fd5, {%r80, %r90};
	add.f64 	%fd23, %fd19, 0d4000000000000000;
	{
	.reg .b32 %temp; 
	mov.b64 	{%temp, %r91}, %fd23;
	}
	and.b32  	%r9, %r91, 2146435072;
	selp.b32 	%r92, %r8, %r7, %p16;
	selp.b32 	%r93, %r92, %r7, %p7;
	mov.b64 	%fd6, {%r80, %r93};
	add.rn.f64 	%fd7, %fd19, %fd22;
	mov.u32 	%r10, %nctaid.x;
	neg.s32 	%r11, %r60;
	setp.lt.s32 	%p18, %r73, %r127;
	selp.b32 	%r150, %r73, -1, %p18;
	cvta.to.global.u64 	%rd2, %rd7;
	cvta.to.global.u64 	%rd3, %rd8;
	cvta.to.global.u64 	%rd4, %rd10;
	cvta.to.global.u64 	%rd5, %rd9;
	cvta.to.global.u64 	%rd6, %rd11;
$L__BB1_2:
	setp.lt.s32 	%p19, %r150, 0;
	@%p19 bra 	$L__BB1_22;
	mov.u32 	%r135, %r150;
$L__BB1_4:
	setp.lt.s32 	%p20, %r147, 0;
	@%p20 bra 	$L__BB1_21;
	ld.param.u32 	%r128, [_Z9NCC_primePfPKfS1_S1_S1_PKifiiii_param_9];
	mul.lo.s32 	%r94, %r128, %r60;
	mul.lo.s32 	%r95, %r94, %r131;
	mad.lo.s32 	%r20, %r135, %r60, %r95;
	mad.lo.s32 	%r96, %r131, %r128, %r135;
	mul.lo.s32 	%r21, %r96, %r59;
	mul.lo.s32 	%r22, %r60, %r96;
	mov.u32 	%r138, %r147;
$L__BB1_6:
	setp.ge.s32 	%p21, %r148, %r60;
	mov.f32 	%f23, 0f00000000;
	mov.f32 	%f25, %f23;
	@%p21 bra 	$L__BB1_20;
	mul.lo.s32 	%r141, %r138, %r60;
	add.s32 	%r143, %r11, %r148;
	add.s32 	%r140, %r148, %r141;
	add.s32 	%r139, %r22, %r148;
	mov.f32 	%f23, 0f00000000;
	mov.b32 	%r142, 0;
	mov.u32 	%r146, %r142;
$L__BB1_8:
	setp.lt.s32 	%p22, %r148, 0;
	setp.gt.s32 	%p23, %r142, %r60;
	or.pred  	%p24, %p22, %p23;
	@%p24 bra 	$L__BB1_18;
	setp.lt.s32 	%p25, %r5, 0;
	setp.eq.s32 	%p26, %r6, 1062207488;
	mul.wide.s32 	%rd15, %r139, 4;
	add.s64 	%rd16, %rd3, %rd15;
	ld.global.f32 	%f12, [%rd16];
	mul.wide.s32 	%rd17, %r140, 4;
	add.s64 	%rd18, %rd4, %rd17;
	ld.global.f32 	%f13, [%rd18];
	mul.f32 	%f14, %f12, %f13;
	abs.s32 	%r98, %r142;
	add.s32 	%r99, %r20, %r98;
	mul.wide.s32 	%rd19, %r99, 4;
	add.s64 	%rd20, %rd5, %rd19;
	ld.global.f32 	%f15, [%rd20];
	mul.wide.s32 	%rd21, %r141, 4;
	add.s64 	%rd22, %rd6, %rd21;
	ld.global.f32 	%f16, [%rd22];
	mul.f32 	%f17, %f15, %f16;
	sub.f32 	%f2, %f14, %f17;
	cvt.f64.f32 	%fd8, %f2;
	{
	.reg .b32 %temp; 
	mov.b64 	{%temp, %r36}, %fd8;
	}
	abs.f64 	%fd9, %fd8;
	{ // callseq 2, 0
	.param .b64 param0;
	st.param.f64 	[param0], %fd9;
	.param .b64 param1;
	st.param.f64 	[param1], 0d4000000000000000;
	.param .b64 retval0;
	call.uni (retval0), 
	__internal_accurate_pow, 
	(
	param0, 
	param1
	);
	ld.param.f64 	%fd24, [retval0];
	} // callseq 2
	setp.lt.s32 	%p28, %r36, 0;
	neg.f64 	%fd26, %fd24;
	selp.f64 	%fd27, %fd26, %fd24, %p26;
	selp.f64 	%fd28, %fd27, %fd24, %p28;
	setp.eq.f32 	%p29, %f2, 0f00000000;
	selp.b32 	%r100, %r36, 0, %p26;
	or.b32  	%r101, %r100, 2146435072;
	selp.b32 	%r102, %r101, %r100, %p25;
	mov.b32 	%r103, 0;
	mov.b64 	%fd29, {%r103, %r102};
	selp.f64 	%fd76, %fd29, %fd28, %p29;
	add.f64 	%fd30, %fd8, 0d4000000000000000;
	{
	.reg .b32 %temp; 
	mov.b64 	{%temp, %r104}, %fd30;
	}
	and.b32  	%r105, %r104, 2146435072;
	setp.ne.s32 	%p30, %r105, 2146435072;
	@%p30 bra 	$L__BB1_14;
	setp.num.f32 	%p31, %f2, %f2;
	@%p31 bra 	$L__BB1_12;
	mov.f64 	%fd31, 0d4000000000000000;
	add.rn.f64 	%fd76, %fd8, %fd31;
	bra.uni 	$L__BB1_14;
$L__BB1_12:
	setp.neu.f64 	%p32, %fd9, 0d7FF0000000000000;
	@%p32 bra 	$L__BB1_14;
	and.b32  	%r107, %r5, 2147483647;
	setp.ne.s32 	%p35, %r107, 1071644672;
	selp.b32 	%r108, %r8, %r7, %p35;
	selp.b32 	%r109, %r108, %r7, %p26;
	selp.b32 	%r110, %r109, %r7, %p28;
	mov.b32 	%r111, 0;
	mov.b64 	%fd76, {%r111, %r110};
$L__BB1_14:
	setp.eq.s32 	%p36, %r9, 2146435072;
	setp.eq.f32 	%p37, %f9, 0f3F800000;
	setp.neu.f64 	%p38, %fd1, 0d7FF0000000000000;
	setp.nan.f32 	%p39, %f9, %f9;
	setp.eq.f32 	%p40, %f9, 0f00000000;
	setp.eq.f32 	%p41, %f2, 0f3F800000;
	neg.f64 	%fd32, %fd76;
	selp.f64 	%fd33, 0dBFF0000000000000, %fd32, %p41;
	{ // callseq 3, 0
	.param .b64 param0;
	st.param.f64 	[param0], %fd1;
	.param .b64 param1;
	st.param.f64 	[param1], 0d4000000000000000;
	.param .b64 retval0;
	call.uni (retval0), 
	__internal_accurate_pow, 
	(
	param0, 
	param1
	);
	ld.param.f64 	%fd34, [retval0];
	} // callseq 3
	neg.f64 	%fd36, %fd34;
	selp.f64 	%fd37, %fd36, %fd34, %p2;
	selp.f64 	%fd38, %fd5, %fd37, %p40;
	selp.f64 	%fd39, %fd38, %fd6, %p38;
	selp.f64 	%fd40, %fd7, %fd39, %p39;
	selp.f64 	%fd41, %fd40, %fd38, %p36;
	add.f64 	%fd42, %fd41, %fd41;
	selp.f64 	%fd43, 0d4000000000000000, %fd42, %p37;
	div.rn.f64 	%fd14, %fd33, %fd43;
	fma.rn.f64 	%fd44, %fd14, 0d3FF71547652B82FE, 0d4338000000000000;
	{
	.reg .b32 %temp; 
	mov.b64 	{%r37, %temp}, %fd44;
	}
	mov.f64 	%fd45, 0dC338000000000000;
	add.rn.f64 	%fd46, %fd44, %fd45;
	fma.rn.f64 	%fd47, %fd46, 0dBFE62E42FEFA39EF, %fd14;
	fma.rn.f64 	%fd48, %fd46, 0dBC7ABC9E3B39803F, %fd47;
	fma.rn.f64 	%fd49, %fd48, 0d3E5ADE1569CE2BDF, 0d3E928AF3FCA213EA;
	fma.rn.f64 	%fd50, %fd49, %fd48, 0d3EC71DEE62401315;
	fma.rn.f64 	%fd51, %fd50, %fd48, 0d3EFA01997C89EB71;
	fma.rn.f64 	%fd52, %fd51, %fd48, 0d3F2A01A014761F65;
	fma.rn.f64 	%fd53, %fd52, %fd48, 0d3F56C16C1852B7AF;
	fma.rn.f64 	%fd54, %fd53, %fd48, 0d3F81111111122322;
	fma.rn.f64 	%fd55, %fd54, %fd48, 0d3FA55555555502A1;
	fma.rn.f64 	%fd56, %fd55, %fd48, 0d3FC5555555555511;
	fma.rn.f64 	%fd57, %fd56, %fd48, 0d3FE000000000000B;
	fma.rn.f64 	%fd58, %fd57, %fd48, 0d3FF0000000000000;
	fma.rn.f64 	%fd59, %fd58, %fd48, 0d3FF0000000000000;
	{
	.reg .b32 %temp; 
	mov.b64 	{%r38, %temp}, %fd59;
	}
	{
	.reg .b32 %temp; 
	mov.b64 	{%temp, %r39}, %fd59;
	}
	shl.b32 	%r112, %r37, 20;
	add.s32 	%r113, %r112, %r39;
	mov.b64 	%fd77, {%r38, %r113};
	{
	.reg .b32 %temp; 
	mov.b64 	{%temp, %r114}, %fd14;
	}
	mov.b32 	%f18, %r114;
	abs.f32 	%f3, %f18;
	setp.lt.f32 	%p42, %f3, 0f4086232B;
	@%p42 bra 	$L__BB1_17;
	setp.lt.f64 	%p43, %fd14, 0d0000000000000000;
	add.f64 	%fd60, %fd14, 0d7FF0000000000000;
	selp.f64 	%fd77, 0d0000000000000000, %fd60, %p43;
	setp.geu.f32 	%p44, %f3, 0f40874800;
	@%p44 bra 	$L__BB1_17;
	shr.u32 	%r115, %r37, 31;
	add.s32 	%r116, %r37, %r115;
	shr.s32 	%r117, %r116, 1;
	shl.b32 	%r118, %r117, 20;
	add.s32 	%r119, %r39, %r118;
	mov.b64 	%fd61, {%r38, %r119};
	sub.s32 	%r120, %r37, %r117;
	shl.b32 	%r121, %r120, 20;
	add.s32 	%r122, %r121, 1072693248;
	mov.b32 	%r123, 0;
	mov.b64 	%fd62, {%r123, %r122};
	mul.f64 	%fd77, %fd62, %fd61;
$L__BB1_17:
	{ // callseq 4, 0
	.param .b64 param0;
	st.param.f64 	[param0], %fd1;
	.param .b64 param1;
	st.param.f64 	[param1], 0d4008000000000000;
	.param .b64 retval0;
	call.uni (retval0), 
	__internal_accurate_pow, 
	(
	param0, 
	param1
	);
	ld.param.f64 	%fd63, [retval0];
	} // callseq 4
	neg.f64 	%fd65, %fd63;
	selp.f64 	%fd66, %fd65, %fd63, %p1;
	selp.f64 	%fd67, %fd2, %fd66, %p40;
	selp.f64 	%fd68, %fd67, %fd3, %p38;
	selp.f64 	%fd69, %fd4, %fd68, %p39;
	setp.eq.s32 	%p48, %r4, 2146435072;
	selp.f64 	%fd70, %fd69, %fd67, %p48;
	mul.f64 	%fd71, %fd70, 0d40040D931FF62705;
	selp.f64 	%fd72, 0d40040D931FF62705, %fd71, %p37;
	cvt.f64.f32 	%fd73, %f2;
	div.rn.f64 	%fd74, %fd73, %fd72;
	mul.f64 	%fd75, %fd74, %fd77;
	cvt.rn.f32.f64 	%f19, %fd75;
	sub.f32 	%f23, %f23, %f19;
	add.s32 	%r146, %r146, 1;
$L__BB1_18:
	add.s32 	%r148, %r148, 1;
	add.s32 	%r143, %r143, 1;
	setp.ne.s32 	%p50, %r143, 0;
	add.s32 	%r142, %r142, 1;
	add.s32 	%r141, %r141, 1;
	add.s32 	%r140, %r140, 1;
	add.s32 	%r139, %r139, 1;
	@%p50 bra 	$L__BB1_8;
	cvt.rn.f32.s32 	%f25, %r146;
$L__BB1_20:
	rcp.rn.f32 	%f20, %f25;
	mul.f32 	%f21, %f23, %f20;
	add.s32 	%r124, %r138, %r21;
	mul.wide.s32 	%rd23, %r124, 4;
	add.s64 	%rd24, %rd2, %rd23;
	st.global.f32 	[%rd24], %f21;
	add.s32 	%r138, %r138, %r10;
	setp.lt.s32 	%p51, %r138, %r59;
	selp.b32 	%r147, %r138, -1, %p51;
	mul.wide.s32 	%rd25, %r147, 4;
	add.s64 	%rd26, %rd1, %rd25;
	ld.global.u32 	%r148, [%rd26];
	setp.gt.s32 	%p52, %r147, -1;
	@%p52 bra 	$L__BB1_6;
$L__BB1_21:
	ld.param.u32 	%r129, [_Z9NCC_primePfPKfS1_S1_S1_PKifiiii_param_9];
	mov.u32 	%r125, %nctaid.y;
	add.s32 	%r135, %r135, %r125;
	setp.lt.s32 	%p53, %r135, %r129;
	selp.b32 	%r150, %r135, -1, %p53;
	setp.gt.s32 	%p54, %r150, -1;
	@%p54 bra 	$L__BB1_4;
$L__BB1_22:
	mov.u32 	%r126, %nctaid.z;
	add.s32 	%r131, %r131, %r126;
	setp.lt.s32 	%p55, %r131, %r62;
	setp.gt.s32 	%p56, %r131, -1;
	and.pred  	%p57, %p55, %p56;
	@%p57 bra 	$L__BB1_2;
$L__BB1_23:
	ret;

}
.func  (.param .b64 func_retval0) __internal_accurate_pow(
	.param .b64 __internal_accurate_pow_param_0,
	.param .b64 __internal_accurate_pow_param_1
)
{
	.reg .pred 	%p<8>;
	.reg .b32 	%r<49>;
	.reg .b32 	%f<3>;
	.reg .b64 	%fd<109>;

	ld.param.f64 	%fd10, [__internal_accurate_pow_param_0];
	ld.param.f64 	%fd11, [__internal_accurate_pow_param_1];
	{
	.reg .b32 %temp; 
	mov.b64 	{%temp, %r46}, %fd10;
	}
	{
	.reg .b32 %temp; 
	mov.b64 	{%r45, %temp}, %fd10;
	}
	shr.u32 	%r47, %r46, 20;
	setp.gt.u32 	%p1, %r46, 1048575;
	@%p1 bra 	$L__BB2_2;
	mul.f64 	%fd12, %fd10, 0d4350000000000000;
	{
	.reg .b32 %temp; 
	mov.b64 	{%temp, %r46}, %fd12;
	}
	{
	.reg .b32 %temp; 
	mov.b64 	{%r45, %temp}, %fd12;
	}
	shr.u32 	%r16, %r46, 20;
	add.s32 	%r47, %r16, -54;
$L__BB2_2:
	add.s32 	%r48, %r47, -1023;
	and.b32  	%r17, %r46, -2146435073;
	or.b32  	%r18, %r17, 1072693248;
	mov.b64 	%fd107, {%r45, %r18};
	setp.lt.u32 	%p2, %r18, 1073127583;
	@%p2 bra 	$L__BB2_4;
	{
	.reg .b32 %temp; 
	mov.b64 	{%r19, %temp}, %fd107;
	}
	{
	.reg .b32 %temp; 
	mov.b64 	{%temp, %r20}, %fd107;
	}
	add.s32 	%r21, %r20, -1048576;
	mov.b64 	%fd107, {%r19, %r21};
	add.s32 	%r48, %r47, -1022;
$L__BB2_4:
	add.f64 	%fd13, %fd107, 0dBFF0000000000000;
	add.f64 	%fd14, %fd107, 0d3FF0000000000000;
	rcp.approx.ftz.f64 	%fd15, %fd14;
	neg.f64 	%fd16, %fd14;
	fma.rn.f64 	%fd17, %fd16, %fd15, 0d3FF0000000000000;
	fma.rn.f64 	%fd18, %fd17, %fd17, %fd17;
	fma.rn.f64 	%fd19, %fd18, %fd15, %fd15;
	mul.f64 	%fd20, %fd13, %fd19;
	fma.rn.f64 	%fd21, %fd13, %fd19, %fd20;
	mul.f64 	%fd22, %fd21, %fd21;
	fma.rn.f64 	%fd23, %fd22, 0d3EB0F5FF7D2CAFE2, 0d3ED0F5D241AD3B5A;
	fma.rn.f64 	%fd24, %fd23, %fd22, 0d3EF3B20A75488A3F;
	fma.rn.f64 	%fd25, %fd24, %fd22, 0d3F1745CDE4FAECD5;
	fma.rn.f64 	%fd26, %fd25, %fd22, 0d3F3C71C7258A578B;
	fma.rn.f64 	%fd27, %fd26, %fd22, 0d3F6249249242B910;
	fma.rn.f64 	%fd28, %fd27, %fd22, 0d3F89999999999DFB;
	sub.f64 	%fd29, %fd13, %fd21;
	add.f64 	%fd30, %fd29, %fd29;
	neg.f64 	%fd31, %fd21;
	fma.rn.f64 	%fd32, %fd31, %fd13, %fd30;
	mul.f64 	%fd33, %fd19, %fd32;
	fma.rn.f64 	%fd34, %fd22, %fd28, 0d3FB5555555555555;
	mov.f64 	%fd35, 0d3FB5555555555555;
	sub.f64 	%fd36, %fd35, %fd34;
	fma.rn.f64 	%fd37, %fd22, %fd28, %fd36;
	add.f64 	%fd38, %fd37, 0dBC46A4CB00B9E7B0;
	add.f64 	%fd39, %fd34, %fd38;
	sub.f64 	%fd40, %fd34, %fd39;
	add.f64 	%fd41, %fd38, %fd40;
	mul.rn.f64 	%fd42, %fd21, %fd21;
	neg.f64 	%fd43, %fd42;
	fma.rn.f64 	%fd44, %fd21, %fd21, %fd43;
	{
	.reg .b32 %temp; 
	mov.b64 	{%r22, %temp}, %fd33;
	}
	{
	.reg .b32 %temp; 
	mov.b64 	{%temp, %r23}, %fd33;
	}
	add.s32 	%r24, %r23, 1048576;
	mov.b64 	%fd45, {%r22, %r24};
	fma.rn.f64 	%fd46, %fd21, %fd45, %fd44;
	mul.rn.f64 	%fd47, %fd42, %fd21;
	neg.f64 	%fd48, %fd47;
	fma.rn.f64 	%fd49, %fd42, %fd21, %fd48;
	fma.rn.f64 	%fd50, %fd42, %fd33, %fd49;
	fma.rn.f64 	%fd51, %fd46, %fd21, %fd50;
	mul.rn.f64 	%fd52, %fd39, %fd47;
	neg.f64 	%fd53, %fd52;
	fma.rn.f64 	%fd54, %fd39, %fd47, %fd53;
	fma.rn.f64 	%fd55, %fd39, %fd51, %fd54;
	fma.rn.f64 	%fd56, %fd41, %fd47, %fd55;
	add.f64 	%fd57, %fd52, %fd56;
	sub.f64 	%fd58, %fd52, %fd57;
	add.f64 	%fd59, %fd56, %fd58;
	add.f64 	%fd60, %fd21, %fd57;
	sub.f64 	%fd61, %fd21, %fd60;
	add.f64 	%fd62, %fd57, %fd61;
	add.f64 	%fd63, %fd59, %fd62;
	add.f64 	%fd64, %fd33, %fd63;
	add.f64 	%fd65, %fd60, %fd64;
	sub.f64 	%fd66, %fd60, %fd65;
	add.f64 	%fd67, %fd64, %fd66;
	xor.b32  	%r25, %r48, -2147483648;
	mov.b32 	%r26, 1127219200;
	mov.b64 	%fd68, {%r25, %r26};
	mov.b32 	%r27, -2147483648;
	mov.b64 	%fd69, {%r27, %r26};
	sub.f64 	%fd70, %fd68, %fd69;
	fma.rn.f64 	%fd71, %fd70, 0d3FE62E42FEFA39EF, %fd65;
	fma.rn.f64 	%fd72, %fd70, 0dBFE62E42FEFA39EF, %fd71;
	sub.f64 	%fd73, %fd72, %fd65;
	sub.f64 	%fd74, %fd67, %fd73;
	fma.rn.f64 	%fd75, %fd70, 0d3C7ABC9E3B39803F, %fd74;
	add.f64 	%fd76, %fd71, %fd75;
	sub.f64 	%fd77, %fd71, %fd76;
	add.f64 	%fd78, %fd75, %fd77;
	{
	.reg .b32 %temp; 
	mov.b64 	{%temp, %r28}, %fd11;
	}
	{
	.reg .b32 %temp; 
	mov.b64 	{%r29, %temp}, %fd11;
	}
	shl.b32 	%r30, %r28, 1;
	setp.gt.u32 	%p3, %r30, -33554433;
	and.b32  	%r31, %r28, -15728641;
	selp.b32 	%r32, %r31, %r28, %p3;
	mov.b64 	%fd79, {%r29, %r32};
	mul.rn.f64 	%fd80, %fd76, %fd79;
	neg.f64 	%fd81, %fd80;
	fma.rn.f64 	%fd82, %fd76, %fd79, %fd81;
	fma.rn.f64 	%fd83, %fd78, %fd79, %fd82;
	add.f64 	%fd4, %fd80, %fd83;
	sub.f64 	%fd84, %fd80, %fd4;
	add.f64 	%fd5, %fd83, %fd84;
	fma.rn.f64 	%fd85, %fd4, 0d3FF71547652B82FE, 0d4338000000000000;
	{
	.reg .b32 %temp; 
	mov.b64 	{%r13, %temp}, %fd85;
	}
	mov.f64 	%fd86, 0dC338000000000000;
	add.rn.f64 	%fd87, %fd85, %fd86;
	fma.rn.f64 	%fd88, %fd87, 0dBFE62E42FEFA39EF, %fd4;
	fma.rn.f64 	%fd89, %fd87, 0dBC7ABC9E3B39803F, %fd88;
	fma.rn.f64 	%fd90, %fd89, 0d3E5ADE1569CE2BDF, 0d3E928AF3FCA213EA;
	fma.rn.f64 	%fd91, %fd90, %fd89, 0d3EC71DEE62401315;
	fma.rn.f64 	%fd92, %fd91, %fd89, 0d3EFA01997C89EB71;
	fma.rn.f64 	%fd93, %fd92, %fd89, 0d3F2A01A014761F65;
	fma.rn.f64 	%fd94, %fd93, %fd89, 0d3F56C16C1852B7AF;
	fma.rn.f64 	%fd95, %fd94, %fd89, 0d3F81111111122322;
	fma.rn.f64 	%fd96, %fd95, %fd89, 0d3FA55555555502A1;
	fma.rn.f64 	%fd97, %fd96, %fd89, 0d3FC5555555555511;
	fma.rn.f64 	%fd98, %fd97, %fd89, 0d3FE000000000000B;
	fma.rn.f64 	%fd99, %fd98, %fd89, 0d3FF0000000000000;
	fma.rn.f64 	%fd100, %fd99, %fd89, 0d3FF0000000000000;
	{
	.reg .b32 %temp; 
	mov.b64 	{%r14, %temp}, %fd100;
	}
	{
	.reg .b32 %temp; 
	mov.b64 	{%temp, %r15}, %fd100;
	}
	shl.b32 	%r33, %r13, 20;
	add.s32 	%r34, %r33, %r15;
	mov.b64 	%fd108, {%r14, %r34};
	{
	.reg .b32 %temp; 
	mov.b64 	{%temp, %r35}, %fd4;
	}
	mov.b32 	%f2, %r35;
	abs.f32 	%f1, %f2;
	setp.lt.f32 	%p4, %f1, 0f4086232B;
	@%p4 bra 	$L__BB2_7;
	setp.lt.f64 	%p5, %fd4, 0d0000000000000000;
	add.f64 	%fd101, %fd4, 0d7FF0000000000000;
	selp.f64 	%fd108, 0d0000000000000000, %fd101, %p5;
	setp.geu.f32 	%p6, %f1, 0f40874800;
	@%p6 bra 	$L__BB2_7;
	shr.u32 	%r36, %r13, 31;
	add.s32 	%r37, %r13, %r36;
	shr.s32 	%r38, %r37, 1;
	shl.b32 	%r39, %r38, 20;
	add.s32 	%r40, %r15, %r39;
	mov.b64 	%fd102, {%r14, %r40};
	sub.s32 	%r41, %r13, %r38;
	shl.b32 	%r42, %r41, 20;
	add.s32 	%r43, %r42, 1072693248;
	mov.b32 	%r44, 0;
	mov.b64 	%fd103, {%r44, %r43};
	mul.f64 	%fd108, %fd103, %fd102;
$L__BB2_7:
	abs.f64 	%fd104, %fd108;
	setp.eq.f64 	%p7, %fd104, 0d7FF0000000000000;
	fma.rn.f64 	%fd105, %fd108, %fd5, %fd108;
	selp.f64 	%fd106, %fd108, %fd105, %p7;
	st.param.f64 	[func_retval0], %fd106;
	ret;

}


// ===== COMPILED SASS (sm_100) =====

	.target	sm_100

	.elftype	@"ET_EXEC"


//--------------------- .note.nv.tkinfo           --------------------------
	.section	.note.nv.tkinfo,"",@"SHT_NOTE"
	.sectionflags	@"SHF_NOTE_NV_TKINFO"
	.tkinfo
        /*0018*/ 	.word	0x00000002
        /*0030*/ 	.string	""
        /*0030*/ 	.string	"ptxas"
        /*0030*/ 	.string	"Cuda compilation tools, release 13.0, V13.0.88"
        /*0030*/ 	.string	"Build cuda_13.0.r13.0/compiler.36424714_0"
        /*0030*/ 	.string	"-arch sm_100 -m 64 "



//--------------------- .note.nv.cuinfo           --------------------------
	.section	.note.nv.cuinfo,"",@"SHT_NOTE"
	.sectionflags	@"SHF_NOTE_NV_CUINFO"
        /*0018*/ 	.short	0x0002
        /*001a*/ 	.short	0x0064
        /*001c*/ 	.short	0x0082
	.zero		2


//--------------------- .nv.info                  --------------------------
	.section	.nv.info,"",@"SHT_CUDA_INFO"
	.align	4


	//----- nvinfo : EIATTR_REGCOUNT
	.align		4
        /*0000*/ 	.byte	0x04, 0x2f
        /*0002*/ 	.short	(.L_1 - .L_0)
	.align		4
.L_0:
        /*0004*/ 	.word	index@(_Z3NCCPfPKfS1_S1_S1_PKifiiii)
        /*0008*/ 	.word	0x0000002e


	//----- nvinfo : EIATTR_FRAME_SIZE
	.align		4
.L_1:
        /*000c*/ 	.byte	0x04, 0x11
        /*000e*/ 	.short	(.L_3 - .L_2)
	.align		4
.L_2:
        /*0010*/ 	.word	index@($_Z3NCCPfPKfS1_S1_S1_PKifiiii$__internal_accurate_pow)
        /*0014*/ 	.word	0x00000000


	//----- nvinfo : EIATTR_FRAME_SIZE
	.align		4
.L_3:
        /*0018*/ 	.byte	0x04, 0x11
        /*001a*/ 	.short	(.L_5 - .L_4)
	.align		4
.L_4:
        /*001c*/ 	.word	index@($__internal_5_$__cuda_sm20_rcp_rn_f32_slowpath)
        /*0020*/ 	.word	0x00000000


	//----- nvinfo : EIATTR_FRAME_SIZE
	.align		4
.L_5:
        /*0024*/ 	.byte	0x04, 0x11
        /*0026*/ 	.short	(.L_7 - .L_6)
	.align		4
.L_6:
        /*0028*/ 	.word	index@($__internal_4_$__cuda_sm20_dsqrt_rn_f64_mediumpath_v1)
        /*002c*/ 	.word	0x00000000


	//----- nvinfo : EIATTR_FRAME_SIZE
	.align		4
.L_7:
        /*0030*/ 	.byte	0x04, 0x11
        /*0032*/ 	.short	(.L_9 - .L_8)
	.align		4
.L_8:
        /*0034*/ 	.word	index@($__internal_3_$__cuda_sm20_div_rn_f64_full)
        /*0038*/ 	.word	0x00000000


	//----- nvinfo : EIATTR_FRAME_SIZE
	.align		4
.L_9:
        /*003c*/ 	.byte	0x04, 0x11
        /*003e*/ 	.short	(.L_11 - .L_10)
	.align		4
.L_10:
        /*0040*/ 	.word	index@($__internal_2_$__cuda_sm20_dblrcp_rn_slowpath_v3)
        /*0044*/ 	.word	0x00000000


	//----- nvinfo : EIATTR_FRAME_SIZE
	.align		4
.L_11:
        /*0048*/ 	.byte	0x04, 0x11
        /*004a*/ 	.short	(.L_13 - .L_12)
	.align		4
.L_12:
        /*004c*/ 	.word	index@(_Z3NCCPfPKfS1_S1_S1_PKifiiii)
        /*0050*/ 	.word	0x00000000


	//----- nvinfo : EIATTR_REGCOUNT
	.align		4
.L_13:
        /*0054*/ 	.byte	0x04, 0x2f
        /*0056*/ 	.short	(.L_15 - .L_14)
	.align		4
.L_14:
        /*0058*/ 	.word	index@(_Z9NCC_primePfPKfS1_S1_S1_PKifiiii)
        /*005c*/ 	.word	0x00000030


	//----- nvinfo : EIATTR_FRAME_SIZE
	.align		4
.L_15:
        /*0060*/ 	.byte	0x04, 0x11
        /*0062*/ 	.short	(.L_17 - .L_16)
	.align		4
.L_16:
        /*0064*/ 	.word	index@($_Z9NCC_primePfPKfS1_S1_S1_PKifiiii$__internal_accurate_pow)
        /*0068*/ 	.word	0x00000000


	//----- nvinfo : EIATTR_FRAME_SIZE
	.align		4
.L_17:
        /*006c*/ 	.byte	0x04, 0x11
        /*006e*/ 	.short	(.L_19 - .L_18)
	.align		4
.L_18:
        /*0070*/ 	.word	index@($__internal_1_$__cuda_sm20_rcp_rn_f32_slowpath)
        /*0074*/ 	.word	0x00000000


	//----- nvinfo : EIATTR_FRAME_SIZE
	.align		4
.L_19:
        /*0078*/ 	.byte	0x04, 0x11
        /*007a*/ 	.short	(.L_21 - .L_20)
	.align		4
.L_20:
        /*007c*/ 	.word	index@($__internal_0_$__cuda_sm20_div_rn_f64_full)
        /*0080*/ 	.word	0x00000000


	//----- nvinfo : EIATTR_FRAME_SIZE
	.align		4
.L_21:
        /*0084*/ 	.byte	0x04, 0x11
        /*0086*/ 	.short	(.L_23 - .L_22)
	.align		4
.L_22:
        /*0088*/ 	.word	index@(_Z9NCC_primePfPKfS1_S1_S1_PKifiiii)
        /*008c*/ 	.word	0x00000000


	//----- nvinfo : EIATTR_MIN_STACK_SIZE
	.align		4
.L_23:
        /*0090*/ 	.byte	0x04, 0x12
        /*0092*/ 	.short	(.L_25 - .L_24)
	.align		4
.L_24:
        /*0094*/ 	.word	index@(_Z9NCC_primePfPKfS1_S1_S1_PKifiiii)
        /*0098*/ 	.word	0x00000000


	//----- nvinfo : EIATTR_MIN_STACK_SIZE
	.align		4
.L_25:
        /*009c*/ 	.byte	0x04, 0x12
        /*009e*/ 	.short	(.L_27 - .L_26)
	.align		4
.L_26:
        /*00a0*/ 	.word	index@(_Z3NCCPfPKfS1_S1_S1_PKifiiii)
        /*00a4*/ 	.word	0x00000000
.L_27:


//--------------------- .nv.compat                --------------------------
	.section	.nv.compat,"",@"SHT_CUDA_COMPAT_INFO"
	.align	4
        /*0000*/ 	.byte	0x02, 0x09, 0x00, 0x00, 0x02, 0x02, 0x01, 0x00, 0x02, 0x05, 0x05, 0x00, 0x03, 0x07, 0x01, 0x01
        /*0010*/ 	.byte	0x02, 0x03, 0x00, 0x00, 0x02, 0x06, 0x01, 0x00, 0x04, 0x0b, 0x08, 0x00, 0x01, 0x00, 0x00, 0x00
        /*0020*/ 	.byte	0x00, 0x00, 0x00, 0x00


//--------------------- .nv.info._Z9NCC_primePfPKfS1_S1_S1_PKifiiii --------------------------
	.section	.nv.info._Z9NCC_primePfPKfS1_S1_S1_PKifiiii,"",@"SHT_CUDA_INFO"
	.sectionflags	@""
	.align	4


	//----- nvinfo : EIATTR_CUDA_API_VERSION
	.align		4
        /*0000*/ 	.byte	0x04, 0x37
        /*0002*/ 	.short	(.L_29 - .L_28)
.L_28:
        /*0004*/ 	.word	0x00000082


	//----- nvinfo : EIATTR_KPARAM_INFO
	.align		4
.L_29:
        /*0008*/ 	.byte	0x04, 0x17
        /*000a*/ 	.short	(.L_31 - .L_30)
.L_30:
        /*000c*/ 	.word	0x00000000
        /*0010*/ 	.short	0x000a
        /*0012*/ 	.short	0x0040
        /*0014*/ 	.byte	0x00, 0xf0, 0x11, 0x00


	//----- nvinfo : EIATTR_KPARAM_INFO
	.align		4
.L_31:
        /*0018*/ 	.byte	0x04, 0x17
        /*001a*/ 	.short	(.L_33 - .L_32)
.L_32:
        /*001c*/ 	.word	0x00000000
        /*0020*/ 	.short	0x0009
        /*0022*/ 	.short	0x003c
        /*0024*/ 	.byte	0x00, 0xf0, 0x11, 0x00


	//----- nvinfo : EIATTR_KPARAM_INFO
	.align		4
.L_33:
        /*0028*/ 	.byte	0x04, 0x17
        /*002a*/ 	.short	(.L_35 - .L_34)
.L_34:
        /*002c*/ 	.word	0x00000000
        /*0030*/ 	.short	0x0008
        /*0032*/ 	.short	0x0038
        /*0034*/ 	.byte	0x00, 0xf0, 0x11, 0x00


	//----- nvinfo : EIATTR_KPARAM_INFO
	.align		4
.L_35:
        /*0038*/ 	.byte	0x04, 0x17
        /*003a*/ 	.short	(.L_37 - .L_36)
.L_36:
        /*003c*/ 	.word	0x00000000
        /*0040*/ 	.short	0x0007
        /*0042*/ 	.short	0x0034
        /*0044*/ 	.byte	0x00, 0xf0, 0x11, 0x00


	//----- nvinfo : EIATTR_KPARAM_INFO
	.align		4
.L_37:
        /*0048*/ 	.byte	0x04, 0x17
        /*004a*/ 	.short	(.L_39 - .L_38)
.L_38:
        /*004c*/ 	.word	0x00000000
        /*0050*/ 	.short	0x0006
        /*0052*/ 	.short	0x0030
        /*0054*/ 	.byte	0x00, 0xf0, 0x11, 0x00


	//----- nvinfo : EIATTR_KPARAM_INFO
	.align		4
.L_39:
        /*0058*/ 	.byte	0x04, 0x17
        /*005a*/ 	.short	(.L_41 - .L_40)
.L_40:
        /*005c*/ 	.word	0x00000000
        /*0060*/ 	.short	0x0005
        /*0062*/ 	.short	0x0028
        /*0064*/ 	.byte	0x00, 0xf5, 0x21, 0x00


	//----- nvinfo : EIATTR_KPARAM_INFO
	.align		4
.L_41:
        /*0068*/ 	.byte	0x04, 0x17
        /*006a*/ 	.short	(.L_43 - .L_42)
.L_42:
        /*006c*/ 	.word	0x00000000
        /*0070*/ 	.short	0x0004
        /*0072*/ 	.short	0x0020
        /*0074*/ 	.byte	0x00, 0xf5, 0x21, 0x00


	//----- nvinfo : EIATTR_KPARAM_INFO
	.align		4
.L_43:
        /*0078*/ 	.byte	0x04, 0x17
        /*007a*/ 	.short	(.L_45 - .L_44)
.L_44:
        /*007c*/ 	.word	0x00000000
        /*0080*/ 	.short	0x0003
        /*0082*/ 	.short	0x0018
        /*0084*/ 	.byte	0x00, 0xf5, 0x21, 0x00


	//----- nvinfo : EIATTR_KPARAM_INFO
	.align		4
.L_45:
        /*0088*/ 	.byte	0x04, 0x17
        /*008a*/ 	.short	(.L_47 - .L_46)
.L_46:
        /*008c*/ 	.word	0x00000000
        /*0090*/ 	.short	0x0002
        /*0092*/ 	.short	0x0010
        /*0094*/ 	.byte	0x00, 0xf5, 0x21, 0x00


	//----- nvinfo : EIATTR_KPARAM_INFO
	.align		4
.L_47:
        /*0098*/ 	.byte	0x04, 0x17
        /*009a*/ 	.short	(.L_49 - .L_48)
.L_48:
        /*009c*/ 	.word	0x00000000
        /*00a0*/ 	.short	0x0001
        /*00a2*/ 	.short	0x0008
        /*00a4*/ 	.byte	0x00, 0xf5, 0x21, 0x00


	//----- nvinfo : EIATTR_KPARAM_INFO
	.align		4
.L_49:
        /*00a8*/ 	.byte	0x04, 0x17
        /*00aa*/ 	.short	(.L_51 - .L_50)
.L_50:
        /*00ac*/ 	.word	0x00000000
        /*00b0*/ 	.short	0x0000
        /*00b2*/ 	.short	0x0000
        /*00b4*/ 	.byte	0x00, 0xf5, 0x21, 0x00


	//----- nvinfo : EIATTR_SPARSE_MMA_MASK
	.align		4
.L_51:
        /*00b8*/ 	.byte	0x03, 0x50
        /*00ba*/ 	.short	0x0000


	//----- nvinfo : EIATTR_MAXREG_COUNT
	.align		4
        /*00bc*/ 	.byte	0x03, 0x1b
        /*00be*/ 	.short	0x00ff


	//----- nvinfo : EIATTR_MERCURY_ISA_VERSION
	.align		4
        /*00c0*/ 	.byte	0x03, 0x5f
        /*00c2*/ 	.short	0x0101


	//----- nvinfo : EIATTR_VRC_CTA_INIT_COUNT
	.align		4
        /*00c4*/ 	.byte	0x02, 0x4a
	.zero		1
	.zero		1


	//----- nvinfo : EIATTR_EXIT_INSTR_OFFSETS
	.align		4
        /*00c8*/ 	.byte	0x04, 0x1c
        /*00ca*/ 	.short	(.L_53 - .L_52)


	//   ....[0]....
.L_52:
        /*00cc*/ 	.word	0x000000d0


	//   ....[1]....
        /*00d0*/ 	.word	0x00001480


	//----- nvinfo : EIATTR_CRS_STACK_SIZE
	.align		4
.L_53:
        /*00d4*/ 	.byte	0x04, 0x1e
        /*00d6*/ 	.short	(.L_55 - .L_54)
.L_54:
        /*00d8*/ 	.word	0x00000000


	//----- nvinfo : EIATTR_CBANK_PARAM_SIZE
	.align		4
.L_55:
        /*00dc*/ 	.byte	0x03, 0x19
        /*00de*/ 	.short	0x0044


	//----- nvinfo : EIATTR_PARAM_CBANK
	.align		4
        /*00e0*/ 	.byte	0x04, 0x0a
        /*00e2*/ 	.short	(.L_57 - .L_56)
	.align		4
.L_56:
        /*00e4*/ 	.word	index@(.nv.constant0._Z9NCC_primePfPKfS1_S1_S1_PKifiiii)
        /*00e8*/ 	.short	0x0380
        /*00ea*/ 	.short	0x0044


	//----- nvinfo : EIATTR_SW_WAR
	.align		4
.L_57:
        /*00ec*/ 	.byte	0x04, 0x36
        /*00ee*/ 	.short	(.L_59 - .L_58)
.L_58:
        /*00f0*/ 	.word	0x00000008
.L_59:


//--------------------- .nv.info._Z3NCCPfPKfS1_S1_S1_PKifiiii --------------------------
	.section	.nv.info._Z3NCCPfPKfS1_S1_S1_PKifiiii,"",@"SHT_CUDA_INFO"
	.sectionflags	@""
	.align	4


	//----- nvinfo : EIATTR_CUDA_API_VERSION
	.align		4
        /*0000*/ 	.byte	0x04, 0x37
        /*0002*/ 	.short	(.L_61 - .L_60)
.L_60:
        /*0004*/ 	.word	0x00000082


	//----- nvinfo : EIATTR_KPARAM_INFO
	.align		4
.L_61:
        /*0008*/ 	.byte	0x04, 0x17
        /*000a*/ 	.short	(.L_63 - .L_62)
.L_62:
        /*000c*/ 	.word	0x00000000
        /*0010*/ 	.short	0x000a
        /*0012*/ 	.short	0x0040
        /*0014*/ 	.byte	0x00, 0xf0, 0x11, 0x00


	//----- nvinfo : EIATTR_KPARAM_INFO
	.align		4
.L_63:
        /*0018*/ 	.byte	0x04, 0x17
        /*001a*/ 	.short	(.L_65 - .L_64)
.L_64:
        /*001c*/ 	.word	0x00000000
        /*0020*/ 	.short	0x0009
        /*0022*/ 	.short	0x003c
        /*0024*/ 	.byte	0x00, 0xf0, 0x11, 0x00


	//----- nvinfo : EIATTR_KPARAM_INFO
	.align		4
.L_65:
        /*0028*/ 	.byte	0x04, 0x17
        /*002a*/ 	.short	(.L_67 - .L_66)
.L_66:
        /*002c*/ 	.word	0x00000000
        /*0030*/ 	.short	0x0008
        /*0032*/ 	.short	0x0038
        /*0034*/ 	.byte	0x00, 0xf0, 0x11, 0x00


	//----- nvinfo : EIATTR_KPARAM_INFO
	.align		4
.L_67:
        /*0038*/ 	.byte	0x04, 0x17
        /*003a*/ 	.short	(.L_69 - .L_68)
.L_68:
        /*003c*/ 	.word	0x00000000
        /*0040*/ 	.short	0x0007
        /*0042*/ 	.short	0x0034
        /*0044*/ 	.byte	0x00, 0xf0, 0x11, 0x00


	//----- nvinfo : EIATTR_KPARAM_INFO
	.align		4
.L_69:
        /*0048*/ 	.byte	0x04, 0x17
        /*004a*/ 	.short	(.L_71 - .L_70)
.L_70:
        /*004c*/ 	.word	0x00000000
        /*0050*/ 	.short	0x0006
        /*0052*/ 	.short	0x0030
        /*0054*/ 	.byte	0x00, 0xf0, 0x11, 0x00


	//----- nvinfo : EIATTR_KPARAM_INFO
	.align		4
.L_71:
        /*0058*/ 	.byte	0x04, 0x17
        /*005a*/ 	.short	(.L_73 - .L_72)
.L_72:
        /*005c*/ 	.word	0x00000000
        /*0060*/ 	.short	0x0005
        /*0062*/ 	.short	0x0028
        /*0064*/ 	.byte	0x00, 0xf5, 0x21, 0x00


	//----- nvinfo : EIATTR_KPARAM_INFO
	.align		4
.L_73:
        /*0068*/ 	.byte	0x04, 0x17
        /*006a*/ 	.short	(.L_75 - .L_74)
.L_74:
        /*006c*/ 	.word	0x00000000
        /*0070*/ 	.short	0x0004
        /*0072*/ 	.short	0x0020
        /*0074*/ 	.byte	0x00, 0xf5, 0x21, 0x00


	//----- nvinfo : EIATTR_KPARAM_INFO
	.align		4
.L_75:
        /*0078*/ 	.byte	0x04, 0x17
        /*007a*/ 	.short	(.L_77 - .L_76)
.L_76:
        /*007c*/ 	.word	0x00000000
        /*0080*/ 	.short	0x0003
        /*0082*/ 	.short	0x0018
        /*0084*/ 	.byte	0x00, 0xf5, 0x21, 0x00


	//----- nvinfo : EIATTR_KPARAM_INFO
	.align		4
.L_77:
        /*0088*/ 	.byte	0x04, 0x17
        /*008a*/ 	.short	(.L_79 - .L_78)
.L_78:
        /*008c*/ 	.word	0x00000000
        /*0090*/ 	.short	0x0002
        /*0092*/ 	.short	0x0010
        /*0094*/ 	.byte	0x00, 0xf5, 0x21, 0x00


	//----- nvinfo : EIATTR_KPARAM_INFO
	.align		4
.L_79:
        /*0098*/ 	.byte	0x04, 0x17
        /*009a*/ 	.short	(.L_81 - .L_80)
.L_80:
        /*009c*/ 	.word	0x00000000
        /*00a0*/ 	.short	0x0001
        /*00a2*/ 	.short	0x0008
        /*00a4*/ 	.byte	0x00, 0xf5, 0x21, 0x00


	//----- nvinfo : EIATTR_KPARAM_INFO
	.align		4
.L_81:
        /*00a8*/ 	.byte	0x04, 0x17
        /*00aa*/ 	.short	(.L_83 - .L_82)
.L_82:
        /*00ac*/ 	.word	0x00000000
        /*00b0*/ 	.short	0x0000
        /*00b2*/ 	.short	0x0000
        /*00b4*/ 	.byte	0x00, 0xf5, 0x21, 0x00


	//----- nvinfo : EIATTR_SPARSE_MMA_MASK
	.align		4
.L_83:
        /*00b8*/ 	.byte	0x03, 0x50
        /*00ba*/ 	.short	0x0000


	//----- nvinfo : EIATTR_MAXREG_COUNT
	.align		4
        /*00bc*/ 	.byte	0x03, 0x1b
        /*00be*/ 	.short	0x00ff


	//----- nvinfo : EIATTR_MERCURY_ISA_VERSION
	.align		4
        /*00c0*/ 	.byte	0x03, 0x5f
        /*00c2*/ 	.short	0x0101


	//----- nvinfo : EIATTR_VRC_CTA_INIT_COUNT
	.align		4
        /*00c4*/ 	.byte	0x02, 0x4a
	.zero		1
	.zero		1


	//----- nvinfo : EIATTR_EXIT_INSTR_OFFSETS
	.align		4
        /*00c8*/ 	.byte	0x04, 0x1c
        /*00ca*/ 	.short	(.L_85 - .L_84)


	//   ....[0]....
.L_84:
        /*00cc*/ 	.word	0x000000d0


	//   ....[1]....
        /*00d0*/ 	.word	0x00001340


	//----- nvinfo : EIATTR_CRS_STACK_SIZE
	.align		4
.L_85:
        /*00d4*/ 	.byte	0x04, 0x1e
        /*00d6*/ 	.short	(.L_87 - .L_86)
.L_86:
        /*00d8*/ 	.word	0x00000000


	//----- nvinfo : EIATTR_CBANK_PARAM_SIZE
	.align		4
.L_87:
        /*00dc*/ 	.byte	0x03, 0x19
        /*00de*/ 	.short	0x0044


	//----- nvinfo : EIATTR_PARAM_CBANK
	.align		4
        /*00e0*/ 	.byte	0x04, 0x0a
        /*00e2*/ 	.short	(.L_89 - .L_88)
	.align		4
.L_88:
        /*00e4*/ 	.word	index@(.nv.constant0._Z3NCCPfPKfS1_S1_S1_PKifiiii)
        /*00e8*/ 	.short	0x0380
        /*00ea*/ 	.short	0x0044


	//----- nvinfo : EIATTR_SW_WAR
	.align		4
.L_89:
        /*00ec*/ 	.byte	0x04, 0x36
        /*00ee*/ 	.short	(.L_91 - .L_90)
.L_90:
        /*00f0*/ 	.word	0x00000008
.L_91:


//--------------------- .nv.callgraph             --------------------------
	.section	.nv.callgraph,"",@"SHT_CUDA_CALLGRAPH"
	.align	4
	.sectionentsize	8
	.align		4
        /*0000*/ 	.word	0x00000000
	.align		4
        /*0004*/ 	.word	0xffffffff
	.align		4
        /*0008*/ 	.word	0x00000000
	.align		4
        /*000c*/ 	.word	0xfffffffe
	.align		4
        /*0010*/ 	.word	0x00000000
	.align		4
        /*0014*/ 	.word	0xfffffffd
	.align		4
        /*0018*/ 	.word	0x00000000
	.align		4
        /*001c*/ 	.word	0xfffffffc


//--------------------- .text._Z9NCC_primePfPKfS1_S1_S1_PKifiiii --------------------------
	.section	.text._Z9NCC_primePfPKfS1_S1_S1_PKifiiii,"ax",@progbits
	.align	128
        .global         _Z9NCC_primePfPKfS1_S1_S1_PKifiiii
        .type           _Z9NCC_primePfPKfS1_S1_S1_PKifiiii,@function
        .size           _Z9NCC_primePfPKfS1_S1_S1_PKifiiii,(.L_x_87 - _Z9NCC_primePfPKfS1_S1_S1_PKifiiii)
        .other          _Z9NCC_primePfPKfS1_S1_S1_PKifiiii,@"STO_CUDA_ENTRY STV_DEFAULT"
_Z9NCC_primePfPKfS1_S1_S1_PKifiiii:
.text._Z9NCC_primePfPKfS1_S1_S1_PKifiiii:
[----:B------:R-:W-:Y:S01]  /*0000*/  LDC R1, c[0x0][0x37c] ;  /* 0x0000df00ff017b82 */ /* 0x000fe20000000800 */
[----:B------:R-:W0:Y:S01]  /*0010*/  S2R R6, SR_CTAID.Z ;  /* 0x0000000000067919 */ /* 0x000e220000002700 */
[----:B------:R-:W1:Y:S01]  /*0020*/  LDCU UR4, c[0x0][0x360] ;  /* 0x00006c00ff0477ac */ /* 0x000e620008000800 */
[----:B------:R-:W0:Y:S01]  /*0030*/  S2R R5, SR_TID.Z ;  /* 0x0000000000057919 */ /* 0x000e220000002300 */
[----:B------:R-:W0:Y:S01]  /*0040*/  LDCU UR5, c[0x0][0x368] ;  /* 0x00006d00ff0577ac */ /* 0x000e220008000800 */
[----:B------:R-:W1:Y:S01]  /*0050*/  S2R R0, SR_CTAID.X ;  /* 0x0000000000007919 */ /* 0x000e620000002500 */
[----:B------:R-:W2:Y:S01]  /*0060*/  LDCU UR7, c[0x0][0x3c0] ;  /* 0x00007800ff0777ac */ /* 0x000ea20008000800 */
[----:B------:R-:W1:Y:S01]  /*0070*/  S2R R3, SR_TID.X ;  /* 0x0000000000037919 */ /* 0x000e620000002100 */
[----:B------:R-:W3:Y:S01]  /*0080*/  LDCU UR6, c[0x0][0x3b4] ;  /* 0x00007680ff0677ac */ /* 0x000ee20008000800 */
[----:B0-----:R-:W-:-:S05]  /*0090*/  IMAD R6, R6, UR5, R5 ;  /* 0x0000000506067c24 */ /* 0x001fca000f8e0205 */
[----:B--2---:R-:W-:Y:S01]  /*00a0*/  ISETP.GE.AND P1, PT, R6, UR7, PT ;  /* 0x0000000706007c0c */ /* 0x004fe2000bf26270 */
[----:B-1----:R-:W-:-:S05]  /*00b0*/  IMAD R0, R0, UR4, R3 ;  /* 0x0000000400007c24 */ /* 0x002fca000f8e0203 */
[----:B---3--:R-:W-:-:S07]  /*00c0*/  ISETP.GE.AND P0, PT, R0, UR6, PT ;  /* 0x0000000600007c0c */ /* 0x008fce000bf06270 */
[----:B------:R-:W-:Y:S06]  /*00d0*/  @P1 EXIT ;  /* 0x000000000000194d */ /* 0x000fec0003800000 */
[----:B------:R-:W0:Y:S01]  /*00e0*/  LDC.64 R2, c[0x0][0x3a8] ;  /* 0x0000ea00ff027b82 */ /* 0x000e220000000a00 */
[----:B------:R-:W1:Y:S01]  /*00f0*/  LDCU.64 UR4, c[0x0][0x358] ;  /* 0x00006b00ff0477ac */ /* 0x000e620008000a00 */
[----:B------:R-:W-:Y:S01]  /*0100*/  SEL R0, R0, 0xffffffff, !P0 ;  /* 0xffffffff00007807 */ /* 0x000fe20004000000 */
[----:B------:R-:W2:Y:S04]  /*0110*/  LDCU UR7, c[0x0][0x3b0] ;  /* 0x00007600ff0777ac */ /* 0x000ea80008000800 */
[----:B------:R-:W-:-:S04]  /*0120*/  IMAD.MOV.U32 R37, RZ, RZ, R0 ;  /* 0x000000ffff257224 */ /* 0x000fc800078e0000 */
[----:B0-----:R-:W-:-:S05]  /*0130*/  IMAD.WIDE R2, R37, 0x4, R2 ;  /* 0x0000000425027825 */ /* 0x001fca00078e0202 */
[----:B-1----:R0:W5:Y:S01]  /*0140*/  LDG.E R43, desc[UR4][R2.64] ;  /* 0x00000004022b7981 */ /* 0x002162000c1e1900 */
[----:B------:R-:W1:Y:S01]  /*0150*/  S2UR UR6, SR_CTAID.Y ;  /* 0x00000000000679c3 */ /* 0x000e620000002600 */
[----:B--2---:R-:W2:Y:S01]  /*0160*/  F2F.F64.F32 R16, UR7 ;  /* 0x0000000700107d10 */ /* 0x004ea20008201800 */
[----:B------:R-:W3:Y:S01]  /*0170*/  LDCU UR7, c[0x0][0x3bc] ;  /* 0x00007780ff0777ac */ /* 0x000ee20008000800 */
[----:B------:R-:W1:Y:S01]  /*0180*/  S2R R0, SR_TID.Y ;  /* 0x0000000000007919 */ /* 0x000e620000002200 */
[----:B------:R-:W-:-:S04]  /*0190*/  IMAD.MOV.U32 R39, RZ, RZ, 0x7ff00000 ;  /* 0x7ff00000ff277424 */ /* 0x000fc800078e00ff */
[----:B------:R-:W1:Y:S01]  /*01a0*/  LDC R7, c[0x0][0x364] ;  /* 0x0000d900ff077b82 */ /* 0x000e620000000800 */
[C---:B--2---:R-:W-:Y:S01]  /*01b0*/  DADD R40, R16.reuse, 2 ;  /* 0x4000000010287429 */ /* 0x044fe20000000000 */
[----:B------:R-:W-:Y:S01]  /*01c0*/  ISETP.GE.AND P1, PT, R17, RZ, PT ;  /* 0x000000ff1100720c */ /* 0x000fe20003f26270 */
[C---:B------:R-:W-:Y:S02]  /*01d0*/  DADD R4, R16.reuse, 3 ;  /* 0x4008000010047429 */ /* 0x040fe40000000000 */
[C---:B------:R-:W-:Y:S01]  /*01e0*/  DADD R14, R16.reuse, 3 ;  /* 0x40080000100e7429 */ /* 0x040fe20000000000 */
[----:B------:R-:W-:Y:S01]  /*01f0*/  SEL R39, R39, 0xfff00000, P1 ;  /* 0xfff0000027277807 */ /* 0x000fe20000800000 */
[----:B------:R-:W-:-:S04]  /*0200*/  DADD R12, R16, 2 ;  /* 0x40000000100c7429 */ /* 0x000fc80000000000 */
[----:B------:R-:W-:Y:S01]  /*0210*/  LOP3.LUT R40, R41, 0x7ff00000, RZ, 0xc0, !PT ;  /* 0x7ff0000029287812 */ /* 0x000fe200078ec0ff */
[----:B------:R-:W-:Y:S01]  /*0220*/  IMAD.MOV.U32 R41, RZ, RZ, R6 ;  /* 0x000000ffff297224 */ /* 0x000fe200078e0006 */
[----:B------:R-:W-:Y:S01]  /*0230*/  LOP3.LUT R42, R5, 0x7ff00000, RZ, 0xc0, !PT ;  /* 0x7ff00000052a7812 */ /* 0x000fe200078ec0ff */
[----:B-1----:R-:W-:Y:S01]  /*0240*/  IMAD R0, R7, UR6, R0 ;  /* 0x0000000607007c24 */ /* 0x002fe2000f8e0200 */
[----:B------:R-:W1:Y:S04]  /*0250*/  LDCU UR6, c[0x0][0x370] ;  /* 0x00006e00ff0677ac */ /* 0x000e680008000800 */
[----:B---3--:R-:W-:-:S04]  /*0260*/  ISETP.GE.AND P0, PT, R0, UR7, PT ;  /* 0x0000000700007c0c */ /* 0x008fc8000bf06270 */
[----:B0-----:R-:W-:-:S09]  /*0270*/  SEL R38, R0, 0xffffffff, !P0 ;  /* 0xffffffff00267807 */ /* 0x001fd20004000000 */
.L_x_28:
[----:B------:R-:W-:Y:S01]  /*0280*/  ISETP.GE.AND P0, PT, R38, RZ, PT ;  /* 0x000000ff2600720c */ /* 0x000fe20003f06270 */
[----:B------:R-:W-:-:S12]  /*0290*/  BSSY.RECONVERGENT B6, `(.L_x_0) ;  /* 0x0000118000067945 */ /* 0x000fd80003800200 */
[----:B------:R-:W-:Y:S05]  /*02a0*/  @!P0 BRA `(.L_x_1) ;  /* 0x0000001000588947 */ /* 0x000fea0003800000 */
[----:B------:R-:W-:Y:S01]  /*02b0*/  BSSY.RECONVERGENT B5, `(.L_x_2) ;  /* 0x0000114000057945 */ /* 0x000fe20003800200 */
.L_x_27:
[----:B------:R-:W-:Y:S01]  /*02c0*/  ISETP.GE.AND P0, PT, R37, RZ, PT ;  /* 0x000000ff2500720c */ /* 0x000fe20003f06270 */
[----:B------:R-:W-:-:S12]  /*02d0*/  BSSY.RECONVERGENT B4, `(.L_x_3) ;  /* 0x000010a000047945 */ /* 0x000fd80003800200 */
[----:B------:R-:W-:Y:S05]  /*02e0*/  @!P0 BRA `(.L_x_4) ;  /* 0x0000001000208947 */ /* 0x000fea0003800000 */
[----:B------:R-:W0:Y:S01]  /*02f0*/  LDCU.64 UR8, c[0x0][0x3b8] ;  /* 0x00007700ff0877ac */ /* 0x000e220008000a00 */
[----:B------:R-:W-:Y:S01]  /*0300*/  BSSY.RECONVERGENT B3, `(.L_x_5) ;  /* 0x0000105000037945 */ /* 0x000fe20003800200 */
[----:B0-----:R-:W-:Y:S02]  /*0310*/  UIMAD UR7, UR9, UR8, URZ ;  /* 0x00000008090772a4 */ /* 0x001fe4000f8e02ff */
[----:B------:R-:W-:-:S04]  /*0320*/  IMAD R36, R41, UR9, R38 ;  /* 0x0000000929247c24 */ /* 0x000fc8000f8e0226 */
[----:B------:R-:W-:-:S04]  /*0330*/  IMAD R11, R41, UR7, RZ ;  /* 0x00000007290b7c24 */ /* 0x000fc8000f8e02ff */
[----:B------:R-:W-:-:S07]  /*0340*/  IMAD R11, R38, UR8, R11 ;  /* 0x00000008260b7c24 */ /* 0x000fce000f8e020b */
.L_x_26:
[----:B------:R-:W0:Y:S01]  /*0350*/  LDC R0, c[0x0][0x3b8] ;  /* 0x0000ee00ff007b82 */ /* 0x000e220000000800 */
[----:B------:R-:W-:Y:S01]  /*0360*/  BSSY.RECONVERGENT B2, `(.L_x_6) ;  /* 0x00000e2000027945 */ /* 0x000fe20003800200 */
[----:B------:R-:W-:Y:S02]  /*0370*/  IMAD.MOV.U32 R10, RZ, RZ, RZ ;  /* 0x000000ffff0a7224 */ /* 0x000fe400078e00ff */
[----:B------:R-:W-:Y:S01]  /*0380*/  IMAD.MOV.U32 R2, RZ, RZ, RZ ;  /* 0x000000ffff027224 */ /* 0x000fe200078e00ff */
[----:B0----5:R-:W-:-:S13]  /*0390*/  ISETP.GE.AND P0, PT, R43, R0, PT ;  /* 0x000000002b00720c */ /* 0x021fda0003f06270 */
[----:B------:R-:W-:Y:S05]  /*03a0*/  @P0 BRA `(.L_x_7) ;  /* 0x0000000c00740947 */ /* 0x000fea0003800000 */
[-C--:B------:R-:W-:Y:S01]  /*03b0*/  IMAD R9, R37, R0.reuse, RZ ;  /* 0x0000000025097224 */ /* 0x080fe200078e02ff */
[----:B------:R-:W-:Y:S01]  /*03c0*/  BSSY.RECONVERGENT B1, `(.L_x_8) ;  /* 0x00000da000017945 */ /* 0x000fe20003800200 */
[----:B------:R-:W-:Y:S02]  /*03d0*/  IMAD.IADD R8, R43, 0x1, -R0 ;  /* 0x000000012b087824 */ /* 0x000fe400078e0a00 */
[----:B------:R-:W-:Y:S02]  /*03e0*/  IMAD R7, R36, R0, R43 ;  /* 0x0000000024077224 */ /* 0x000fe400078e022b */
[----:B------:R-:W-:Y:S02]  /*03f0*/  IMAD.MOV.U32 R10, RZ, RZ, RZ ;  /* 0x000000ffff0a7224 */ /* 0x000fe400078e00ff */
[----:B------:R-:W-:Y:S02]  /*0400*/  IMAD.MOV.U32 R6, RZ, RZ, RZ ;  /* 0x000000ffff067224 */ /* 0x000fe400078e00ff */
[----:B------:R-:W-:-:S02]  /*0410*/  IMAD.MOV.U32 R5, RZ, RZ, RZ ;  /* 0x000000ffff057224 */ /* 0x000fc400078e00ff */
[----:B------:R-:W-:-:S07]  /*0420*/  IMAD.IADD R4, R43, 0x1, R9 ;  /* 0x000000012b047824 */ /* 0x000fce00078e0209 */
.L_x_22:
[----:B------:R-:W0:Y:S01]  /*0430*/  LDCU UR7, c[0x0][0x3b8] ;  /* 0x00007700ff0777ac */ /* 0x000e220008000800 */
[----:B------:R-:W-:Y:S01]  /*0440*/  BSSY.RECONVERGENT B0, `(.L_x_9) ;  /* 0x00000c9000007945 */ /* 0x000fe20003800200 */
[----:B0-----:R-:W-:-:S04]  /*0450*/  ISETP.GT.AND P0, PT, R6, UR7, PT ;  /* 0x0000000706007c0c */ /* 0x001fc8000bf04270 */
[----:B------:R-:W-:-:S13]  /*0460*/  ISETP.LT.OR P0, PT, R43, RZ, P0 ;  /* 0x000000ff2b00720c */ /* 0x000fda0000701670 */
[----:B------:R-:W-:Y:S05]  /*0470*/  @P0 BRA `(.L_x_10) ;  /* 0x0000000c00140947 */ /* 0x000fea0003800000 */
[----:B------:R-:W0:Y:S01]  /*0480*/  LDC.64 R18, c[0x0][0x390] ;  /* 0x0000e400ff127b82 */ /* 0x000e220000000a00 */
[----:B------:R-:W-:-:S05]  /*0490*/  IABS R0, R6 ;  /* 0x0000000600007213 */ /* 0x000fca0000000000 */
[----:B------:R-:W-:Y:S02]  /*04a0*/  IMAD.IADD R25, R11, 0x1, R0 ;  /* 0x000000010b197824 */ /* 0x000fe400078e0200 */
[----:B------:R-:W2:Y:S08]  /*04b0*/  LDC.64 R2, c[0x0][0x3a0] ;  /* 0x0000e800ff027b82 */ /* 0x000eb00000000a00 */
[----:B------:R-:W3:Y:S08]  /*04c0*/  LDC.64 R20, c[0x0][0x398] ;  /* 0x0000e600ff147b82 */ /* 0x000ef00000000a00 */
[----:B------:R-:W4:Y:S01]  /*04d0*/  LDC.64 R22, c[0x0][0x388] ;  /* 0x0000e200ff167b82 */ /* 0x000f220000000a00 */
[----:B0-----:R-:W-:-:S06]  /*04e0*/  IMAD.WIDE R24, R25, 0x4, R18 ;  /* 0x0000000419187825 */ /* 0x001fcc00078e0212 */
[----:B------:R-:W5:Y:S01]  /*04f0*/  LDG.E R24, desc[UR4][R24.64] ;  /* 0x0000000418187981 */ /* 0x000f62000c1e1900 */
[----:B--2---:R-:W-:-:S06]  /*0500*/  IMAD.WIDE R28, R9, 0x4, R2 ;  /* 0x00000004091c7825 */ /* 0x004fcc00078e0202 */
[----:B------:R-:W5:Y:S01]  /*0510*/  LDG.E R29, desc[UR4][R28.64] ;  /* 0x000000041c1d7981 */ /* 0x000f62000c1e1900 */
[----:B---3--:R-:W-:-:S06]  /*0520*/  IMAD.WIDE R20, R4, 0x4, R20 ;  /* 0x0000000404147825 */ /* 0x008fcc00078e0214 */
[----:B------:R-:W2:Y:S01]  /*0530*/  LDG.E R21, desc[UR4][R20.64] ;  /* 0x0000000414157981 */ /* 0x000ea2000c1e1900 */
[----:B----4-:R-:W-:-:S05]  /*0540*/  IMAD.WIDE R22, R7, 0x4, R22 ;  /* 0x0000000407167825 */ /* 0x010fca00078e0216 */
[----:B------:R-:W2:Y:S01]  /*0550*/  LDG.E R0, desc[UR4][R22.64] ;  /* 0x0000000416007981 */ /* 0x000ea2000c1e1900 */
[----:B------:R-:W-:Y:S01]  /*0560*/  BSSY.RECONVERGENT B7, `(.L_x_11) ;  /* 0x0000009000077945 */ /* 0x000fe20003800200 */
[----:B------:R-:W-:Y:S01]  /*0570*/  IMAD.MOV.U32 R2, RZ, RZ, RZ ;  /* 0x000000ffff027224 */ /* 0x000fe200078e00ff */
[----:B------:R-:W-:Y:S01]  /*0580*/  MOV R44, 0x5f0 ;  /* 0x000005f0002c7802 */ /* 0x000fe20000000f00 */
[----:B-----5:R-:W-:-:S04]  /*0590*/  FMUL R3, R24, R29 ;  /* 0x0000001d18037220 */ /* 0x020fc80000400000 */
[----:B--2---:R-:W-:-:S04]  /*05a0*/  FFMA R0, R0, R21, -R3 ;  /* 0x0000001500007223 */ /* 0x004fc80000000803 */
[----:B------:R-:W0:Y:S01]  /*05b0*/  F2F.F64.F32 R18, R0 ;  /* 0x0000000000127310 */ /* 0x000e220000201800 */
[----:B------:R-:W-:Y:S01]  /*05c0*/  IMAD.MOV.U32 R3, RZ, RZ, 0x40000000 ;  /* 0x40000000ff037424 */ /* 0x000fe200078e00ff */
[----:B0-----:R-:W-:-:S11]  /*05d0*/  DADD R26, -RZ, |R18| ;  /* 0x00000000ff1a7229 */ /* 0x001fd60000000512 */
[----:B-1----:R-:W-:Y:S05]  /*05e0*/  CALL.REL.NOINC `($_Z9NCC_primePfPKfS1_S1_S1_PKifiiii$__internal_accurate_pow) ;  /* 0x0000001400f47944 */ /* 0x002fea0003c00000 */
[----:B------:R-:W-:Y:S05]  /*05f0*/  BSYNC.RECONVERGENT B7 ;  /* 0x0000000000077941 */ /* 0x000fea0003800200 */
.L_x_11:
[----:B------:R-:W-:Y:S01]  /*0600*/  DADD R20, R18, 2 ;  /* 0x4000000012147429 */ /* 0x000fe20000000000 */
[----:B------:R-:W0:Y:S01]  /*0610*/  LDC R3, c[0x0][0x3b0] ;  /* 0x0000ec00ff037b82 */ /* 0x000e220000000800 */
[----:B------:R-:W-:Y:S01]  /*0620*/  FSETP.NEU.AND P0, PT, R0, RZ, PT ;  /* 0x000000ff0000720b */ /* 0x000fe20003f0d000 */
[----:B------:R-:W-:Y:S01]  /*0630*/  BSSY.RECONVERGENT B7, `(.L_x_12) ;  /* 0x000000d000077945 */ /* 0x000fe20003800200 */
[----:B------:R-:W-:-:S06]  /*0640*/  DADD R26, -RZ, |R16| ;  /* 0x00000000ff1a7229 */ /* 0x000fcc0000000510 */
[----:B------:R-:W-:Y:S02]  /*0650*/  LOP3.LUT R20, R21, 0x7ff00000, RZ, 0xc0, !PT ;  /* 0x7ff0000015147812 */ /* 0x000fe400078ec0ff */
[----:B------:R-:W-:Y:S02]  /*0660*/  FSEL R21, R23, RZ, P0 ;  /* 0x000000ff17157208 */ /* 0x000fe40000000000 */
[----:B------:R-:W-:Y:S02]  /*0670*/  ISETP.NE.AND P2, PT, R20, 0x7ff00000, PT ;  /* 0x7ff000001400780c */ /* 0x000fe40003f45270 */
[----:B------:R-:W-:-:S11]  /*0680*/  FSEL R20, R22, RZ, P0 ;  /* 0x000000ff16147208 */ /* 0x000fd60000000000 */
[----:B------:R-:W-:Y:S05]  /*0690*/  @P2 BRA `(.L_x_13) ;  /* 0x0000000000182947 */ /* 0x000fea0003800000 */
[----:B------:R-:W-:-:S13]  /*06a0*/  FSETP.NAN.AND P0, PT, R0, R0, PT ;  /* 0x000000000000720b */ /* 0x000fda0003f08000 */
[----:B------:R-:W-:Y:S01]  /*06b0*/  @P0 DADD R20, R18, 2 ;  /* 0x4000000012140429 */ /* 0x000fe20000000000 */
[----:B------:R-:W-:Y:S10]  /*06c0*/  @P0 BRA `(.L_x_13) ;  /* 0x00000000000c0947 */ /* 0x000ff40003800000 */
[----:B------:R-:W-:-:S14]  /*06d0*/  DSETP.NEU.AND P0, PT, |R18|, +INF , PT ;  /* 0x7ff000001200742a */ /* 0x000fdc0003f0d200 */
[----:B------:R-:W-:Y:S02]  /*06e0*/  @!P0 IMAD.MOV.U32 R20, RZ, RZ, 0x0 ;  /* 0x00000000ff148424 */ /* 0x000fe400078e00ff */
[----:B------:R-:W-:-:S07]  /*06f0*/  @!P0 IMAD.MOV.U32 R21, RZ, RZ, 0x7ff00000 ;  /* 0x7ff00000ff158424 */ /* 0x000fce00078e00ff */
.L_x_13:
[----:B------:R-:W-:Y:S05]  /*0700*/  BSYNC.RECONVERGENT B7 ;  /* 0x0000000000077941 */ /* 0x000fea0003800200 */
.L_x_12:
[----:B------:R-:W-:Y:S01]  /*0710*/  DADD R18, -RZ, -R20 ;  /* 0x00000000ff127229 */ /* 0x000fe20000000914 */
[----:B------:R-:W-:Y:S01]  /*0720*/  FSETP.NEU.AND P6, PT, R0, 1, PT ;  /* 0x3f8000000000780b */ /* 0x000fe20003fcd000 */
[----:B------:R-:W-:Y:S01]  /*0730*/  DSETP.NEU.AND P5, PT, |R16|, +INF , PT ;  /* 0x7ff000001000742a */ /* 0x000fe20003fad200 */
[----:B------:R-:W-:Y:S01]  /*0740*/  BSSY.RECONVERGENT B7, `(.L_x_14) ;  /* 0x000000a000077945 */ /* 0x000fe20003800200 */
[C---:B0-----:R-:W-:Y:S02]  /*0750*/  FSETP.NEU.AND P2, PT, R3.reuse, 1, PT ;  /* 0x3f8000000300780b */ /* 0x041fe40003f4d000 */
[C---:B------:R-:W-:Y:S02]  /*0760*/  FSETP.NAN.AND P3, PT, R3.reuse, R3, PT ;  /* 0x000000030300720b */ /* 0x040fe40003f68000 */
[----:B------:R-:W-:Y:S01]  /*0770*/  FSETP.NEU.AND P4, PT, R3, RZ, PT ;  /* 0x000000ff0300720b */ /* 0x000fe20003f8d000 */
[----:B------:R-:W-:Y:S01]  /*0780*/  IMAD.MOV.U32 R3, RZ, RZ, 0x40000000 ;  /* 0x40000000ff037424 */ /* 0x000fe200078e00ff */
[----:B------:R-:W-:-:S02]  /*0790*/  ISETP.NE.AND P0, PT, R40, 0x7ff00000, PT ;  /* 0x7ff000002800780c */ /* 0x000fc40003f05270 */
[----:B------:R-:W-:Y:S02]  /*07a0*/  FSEL R18, R18, RZ, P6 ;  /* 0x000000ff12127208 */ /* 0x000fe40003000000 */
[----:B------:R-:W-:Y:S02]  /*07b0*/  FSEL R19, R19, -1.875, P6 ;  /* 0xbff0000013137808 */ /* 0x000fe40003000000 */
[----:B------:R-:W-:-:S07]  /*07c0*/  MOV R44, 0x7e0 ;  /* 0x000007e0002c7802 */ /* 0x000fce0000000f00 */
[----:B------:R-:W-:Y:S05]  /*07d0*/  CALL.REL.NOINC `($_Z9NCC_primePfPKfS1_S1_S1_PKifiiii$__internal_accurate_pow) ;  /* 0x0000001400787944 */ /* 0x000fea0003c00000 */
[----:B------:R-:W-:Y:S05]  /*07e0*/  BSYNC.RECONVERGENT B7 ;  /* 0x0000000000077941 */ /* 0x000fea0003800200 */
.L_x_14:
[----:B------:R-:W-:Y:S01]  /*07f0*/  FSEL R23, R23, RZ, P4 ;  /* 0x000000ff17177208 */ /* 0x000fe20002000000 */
[----:B------:R-:W-:Y:S01]  /*0800*/  IMAD.MOV.U32 R24, RZ, RZ, 0x1 ;  /* 0x00000001ff187424 */ /* 0x000fe200078e00ff */
[----:B------:R-:W-:Y:S01]  /*0810*/  FSEL R20, R22, RZ, P4 ;  /* 0x000000ff16147208 */ /* 0x000fe20002000000 */
[----:B------:R-:W-:Y:S01]  /*0820*/  BSSY.RECONVERGENT B7, `(.L_x_15) ;  /* 0x000001c000077945 */ /* 0x000fe20003800200 */
[----:B------:R-:W-:Y:S02]  /*0830*/  FSEL R21, R23, +QNAN , P5 ;  /* 0x7ff0000017157808 */ /* 0x000fe40002800000 */
[----:B------:R-:W-:Y:S02]  /*0840*/  FSEL R3, R20, RZ, P5 ;  /* 0x000000ff14037208 */ /* 0x000fe40002800000 */
[----:B------:R-:W-:Y:S02]  /*0850*/  @!P0 FSEL R23, R13, R21, P3 ;  /* 0x000000150d178208 */ /* 0x000fe40001800000 */
[----:B------:R-:W-:-:S02]  /*0860*/  @!P0 FSEL R20, R12, R3, P3 ;  /* 0x000000030c148208 */ /* 0x000fc40001800000 */
[----:B------:R-:W-:Y:S01]  /*0870*/  FSETP.GEU.AND P6, PT, |R19|, 6.5827683646048100446e-37, PT ;  /* 0x036000001300780b */ /* 0x000fe20003fce200 */
[----:B------:R-:W-:-:S06]  /*0880*/  IMAD.MOV.U32 R21, RZ, RZ, R23 ;  /* 0x000000ffff157224 */ /* 0x000fcc00078e0017 */
[----:B------:R-:W-:-:S10]  /*0890*/  DADD R20, R20, R20 ;  /* 0x0000000014147229 */ /* 0x000fd40000000014 */
[----:B------:R-:W-:Y:S02]  /*08a0*/  FSEL R23, R21, 2, P2 ;  /* 0x4000000015177808 */ /* 0x000fe40001000000 */
[----:B------:R-:W-:Y:S02]  /*08b0*/  FSEL R22, R20, RZ, P2 ;  /* 0x000000ff14167208 */ /* 0x000fe40001000000 */
[----:B------:R-:W0:Y:S04]  /*08c0*/  MUFU.RCP64H R25, R23 ;  /* 0x0000001700197308 */ /* 0x000e280000001800 */
[----:B0-----:R-:W-:-:S08]  /*08d0*/  DFMA R20, -R22, R24, 1 ;  /* 0x3ff000001614742b */ /* 0x001fd00000000118 */
[----:B------:R-:W-:-:S08]  /*08e0*/  DFMA R20, R20, R20, R20 ;  /* 0x000000141414722b */ /* 0x000fd00000000014 */
[----:B------:R-:W-:-:S08]  /*08f0*/  DFMA R20, R24, R20, R24 ;  /* 0x000000141814722b */ /* 0x000fd00000000018 */
[----:B------:R-:W-:-:S08]  /*0900*/  DFMA R26, -R22, R20, 1 ;  /* 0x3ff00000161a742b */ /* 0x000fd00000000114 */
[----:B------:R-:W-:-:S08]  /*0910*/  DFMA R26, R20, R26, R20 ;  /* 0x0000001a141a722b */ /* 0x000fd00000000014 */
[----:B------:R-:W-:-:S08]  /*0920*/  DMUL R24, R26, R18 ;  /* 0x000000121a187228 */ /* 0x000fd00000000000 */
[----:B------:R-:W-:-:S08]  /*0930*/  DFMA R20, -R22, R24, R18 ;  /* 0x000000181614722b */ /* 0x000fd00000000112 */
[----:B------:R-:W-:-:S10]  /*0940*/  DFMA R20, R26, R20, R24 ;  /* 0x000000141a14722b */ /* 0x000fd40000000018 */
[----:B------:R-:W-:-:S05]  /*0950*/  FFMA R3, RZ, R23, R21 ;  /* 0x00000017ff037223 */ /* 0x000fca0000000015 */
[----:B------:R-:W-:-:S13]  /*0960*/  FSETP.GT.AND P0, PT, |R3|, 1.469367938527859385e-39, PT ;  /* 0x001000000300780b */ /* 0x000fda0003f04200 */
[----:B------:R-:W-:Y:S05]  /*0970*/  @P0 BRA P6, `(.L_x_16) ;  /* 0x0000000000180947 */ /* 0x000fea0003000000 */
[----:B------:R-:W-:Y:S01]  /*0980*/  IMAD.MOV.U32 R20, RZ, RZ, R18 ;  /* 0x000000ffff147224 */ /* 0x000fe200078e0012 */
[----:B------:R-:W-:Y:S01]  /*0990*/  MOV R34, 0x9e0 ;  /* 0x000009e000227802 */ /* 0x000fe20000000f00 */
[----:B------:R-:W-:Y:S02]  /*09a0*/  IMAD.MOV.U32 R21, RZ, RZ, R19 ;  /* 0x000000ffff157224 */ /* 0x000fe400078e0013 */
[----:B------:R-:W-:Y:S02]  /*09b0*/  IMAD.MOV.U32 R32, RZ, RZ, R22 ;  /* 0x000000ffff207224 */ /* 0x000fe400078e0016 */
[----:B------:R-:W-:-:S07]  /*09c0*/  IMAD.MOV.U32 R33, RZ, RZ, R23 ;  /* 0x000000ffff217224 */ /* 0x000fce00078e0017 */
[----:B------:R-:W-:Y:S05]  /*09d0*/  CALL.REL.NOINC `($__internal_0_$__cuda_sm20_div_rn_f64_full) ;  /* 0x0000000800ac7944 */ /* 0x000fea0003c00000 */
.L_x_16:
[----:B------:R-:W-:Y:S05]  /*09e0*/  BSYNC.RECONVERGENT B7 ;  /* 0x0000000000077941 */ /* 0x000fea0003800200 */
.L_x_15:
[----:B------:R-:W-:Y:S01]  /*09f0*/  IMAD.MOV.U32 R28, RZ, RZ, 0x652b82fe ;  /* 0x652b82feff1c7424 */ /* 0x000fe200078e00ff */
[----:B------:R-:W-:Y:S01]  /*0a00*/  UMOV UR8, 0xfefa39ef ;  /* 0xfefa39ef00087882 */ /* 0x000fe20000000000 */
[----:B------:R-:W-:Y:S01]  /*0a10*/  IMAD.MOV.U32 R29, RZ, RZ, 0x3ff71547 ;  /* 0x3ff71547ff1d7424 */ /* 0x000fe200078e00ff */
[----:B------:R-:W-:Y:S01]  /*0a20*/  UMOV UR9, 0x3fe62e42 ;  /* 0x3fe62e4200097882 */ /* 0x000fe20000000000 */
[----:B------:R-:W-:Y:S01]  /*0a30*/  FSETP.GEU.AND P0, PT, |R21|, 4.1917929649353027344, PT ;  /* 0x4086232b1500780b */ /* 0x000fe20003f0e200 */
[----:B------:R-:W-:Y:S01]  /*0a40*/  DADD R22, -RZ, |R16| ;  /* 0x00000000ff167229 */ /* 0x000fe20000000510 */
[----:B------:R-:W-:Y:S02]  /*0a50*/  BSSY.RECONVERGENT B7, `(.L_x_17) ;  /* 0x0000036000077945 */ /* 0x000fe40003800200 */
[----:B------:R-:W-:-:S07]  /*0a60*/  DFMA R28, R20, R28, 6.75539944105574400000e+15 ;  /* 0x43380000141c742b */ /* 0x000fce000000001c */
[----:B------:R-:W-:Y:S01]  /*0a70*/  IMAD.MOV.U32 R26, RZ, RZ, R22 ;  /* 0x000000ffff1a7224 */ /* 0x000fe200078e0016 */
[----:B------:R-:W-:-:S08]  /*0a80*/  DADD R18, R28, -6.75539944105574400000e+15 ;  /* 0xc33800001c127429 */ /* 0x000fd00000000000 */
[----:B------:R-:W-:Y:S01]  /*0a90*/  DFMA R24, R18, -UR8, R20 ;  /* 0x8000000812187c2b */ /* 0x000fe20008000014 */
[----:B------:R-:W-:Y:S01]  /*0aa0*/  UMOV UR8, 0x3b39803f ;  /* 0x3b39803f00087882 */ /* 0x000fe20000000000 */
[----:B------:R-:W-:-:S06]  /*0ab0*/  UMOV UR9, 0x3c7abc9e ;  /* 0x3c7abc9e00097882 */ /* 0x000fcc0000000000 */
[----:B------:R-:W-:Y:S01]  /*0ac0*/  DFMA R24, R18, -UR8, R24 ;  /* 0x8000000812187c2b */ /* 0x000fe20008000018 */
[----:B------:R-:W-:Y:S01]  /*0ad0*/  UMOV UR8, 0x69ce2bdf ;  /* 0x69ce2bdf00087882 */ /* 0x000fe20000000000 */
[----:B------:R-:W-:Y:S01]  /*0ae0*/  IMAD.MOV.U32 R18, RZ, RZ, -0x35dec16 ;  /* 0xfca213eaff127424 */ /* 0x000fe200078e00ff */
[----:B------:R-:W-:Y:S01]  /*0af0*/  UMOV UR9, 0x3e5ade15 ;  /* 0x3e5ade1500097882 */ /* 0x000fe20000000000 */
[----:B------:R-:W-:-:S06]  /*0b00*/  IMAD.MOV.U32 R19, RZ, RZ, 0x3e928af3 ;  /* 0x3e928af3ff137424 */ /* 0x000fcc00078e00ff */
[----:B------:R-:W-:Y:S01]  /*0b10*/  DFMA R18, R24, UR8, R18 ;  /* 0x0000000818127c2b */ /* 0x000fe20008000012 */
[----:B------:R-:W-:Y:S01]  /*0b20*/  UMOV UR8, 0x62401315 ;  /* 0x6240131500087882 */ /* 0x000fe20000000000 */
[----:B------:R-:W-:-:S06]  /*0b30*/  UMOV UR9, 0x3ec71dee ;  /* 0x3ec71dee00097882 */ /* 0x000fcc0000000000 */
[----:B------:R-:W-:Y:S01]  /*0b40*/  DFMA R18, R24, R18, UR8 ;  /* 0x0000000818127e2b */ /* 0x000fe20008000012 */
        /* <DEDUP_REMOVED lines=20> */
[----:B------:R-:W-:-:S08]  /*0c90*/  DFMA R18, R24, R18, UR8 ;  /* 0x0000000818127e2b */ /* 0x000fd00008000012 */
[----:B------:R-:W-:-:S08]  /*0ca0*/  DFMA R18, R24, R18, 1 ;  /* 0x3ff000001812742b */ /* 0x000fd00000000012 */
[----:B------:R-:W-:-:S10]  /*0cb0*/  DFMA R24, R24, R18, 1 ;  /* 0x3ff000001818742b */ /* 0x000fd40000000012 */
[----:B------:R-:W-:Y:S02]  /*0cc0*/  IMAD R19, R28, 0x100000, R25 ;  /* 0x001000001c137824 */ /* 0x000fe400078e0219 */
[----:B------:R-:W-:Y:S01]  /*0cd0*/  IMAD.MOV.U32 R18, RZ, RZ, R24 ;  /* 0x000000ffff127224 */ /* 0x000fe200078e0018 */
[----:B------:R-:W-:Y:S06]  /*0ce0*/  @!P0 BRA `(.L_x_18) ;  /* 0x0000000000308947 */ /* 0x000fec0003800000 */
[----:B------:R-:W-:Y:S01]  /*0cf0*/  FSETP.GEU.AND P6, PT, |R21|, 4.2275390625, PT ;  /* 0x408748001500780b */ /* 0x000fe20003fce200 */
[C---:B------:R-:W-:Y:S02]  /*0d00*/  DADD R18, R20.reuse, +INF ;  /* 0x7ff0000014127429 */ /* 0x040fe40000000000 */
[----:B------:R-:W-:-:S08]  /*0d10*/  DSETP.GEU.AND P0, PT, R20, RZ, PT ;  /* 0x000000ff1400722a */ /* 0x000fd00003f0e000 */
[----:B------:R-:W-:Y:S02]  /*0d20*/  FSEL R18, R18, RZ, P0 ;  /* 0x000000ff12127208 */ /* 0x000fe40000000000 */
[----:B------:R-:W-:Y:S02]  /*0d30*/  @!P6 LEA.HI R3, R28, R28, RZ, 0x1 ;  /* 0x0000001c1c03e211 */ /* 0x000fe400078f08ff */
[----:B------:R-:W-:Y:S02]  /*0d40*/  FSEL R19, R19, RZ, P0 ;  /* 0x000000ff13137208 */ /* 0x000fe40000000000 */
[----:B------:R-:W-:-:S05]  /*0d50*/  @!P6 SHF.R.S32.HI R3, RZ, 0x1, R3 ;  /* 0x00000001ff03e819 */ /* 0x000fca0000011403 */
[----:B------:R-:W-:Y:S02]  /*0d60*/  @!P6 IMAD.IADD R20, R28, 0x1, -R3 ;  /* 0x000000011c14e824 */ /* 0x000fe400078e0a03 */
[----:B------:R-:W-:-:S03]  /*0d70*/  @!P6 IMAD R25, R3, 0x100000, R25 ;  /* 0x001000000319e824 */ /* 0x000fc600078e0219 */
[----:B------:R-:W-:Y:S01]  /*0d80*/  @!P6 LEA R21, R20, 0x3ff00000, 0x14 ;  /* 0x3ff000001415e811 */ /* 0x000fe200078ea0ff */
[----:B------:R-:W-:-:S06]  /*0d90*/  @!P6 IMAD.MOV.U32 R20, RZ, RZ, RZ ;  /* 0x000000ffff14e224 */ /* 0x000fcc00078e00ff */
[----:B------:R-:W-:-:S11]  /*0da0*/  @!P6 DMUL R18, R24, R20 ;  /* 0x000000141812e228 */ /* 0x000fd60000000000 */
.L_x_18:
[----:B------:R-:W-:Y:S05]  /*0db0*/  BSYNC.RECONVERGENT B7 ;  /* 0x0000000000077941 */ /* 0x000fea0003800200 */
.L_x_17:
[----:B------:R-:W-:Y:S01]  /*0dc0*/  BSSY.RECONVERGENT B7, `(.L_x_19) ;  /* 0x0000005000077945 */ /* 0x000fe20003800200 */
[----:B------:R-:W-:Y:S01]  /*0dd0*/  IMAD.MOV.U32 R27, RZ, RZ, R23 ;  /* 0x000000ffff1b7224 */ /* 0x000fe200078e0017 */
[----:B------:R-:W-:Y:S01]  /*0de0*/  MOV R44, 0xe10 ;  /* 0x00000e10002c7802 */ /* 0x000fe20000000f00 */
[----:B------:R-:W-:-:S07]  /*0df0*/  IMAD.MOV.U32 R3, RZ, RZ, 0x40080000 ;  /* 0x40080000ff037424 */ /* 0x000fce00078e00ff */
[----:B------:R-:W-:Y:S05]  /*0e00*/  CALL.REL.NOINC `($_Z9NCC_primePfPKfS1_S1_S1_PKifiiii$__internal_accurate_pow) ;  /* 0x0000000c00ec7944 */ /* 0x000fea0003c00000 */
[----:B------:R-:W-:Y:S05]  /*0e10*/  BSYNC.RECONVERGENT B7 ;  /* 0x0000000000077941 */ /* 0x000fea0003800200 */
.L_x_19:
[----:B------:R-:W-:Y:S01]  /*0e20*/  DADD R2, -RZ, -R22 ;  /* 0x00000000ff027229 */ /* 0x000fe20000000916 */
[----:B------:R-:W-:Y:S01]  /*0e30*/  ISETP.NE.AND P0, PT, R42, 0x7ff00000, PT ;  /* 0x7ff000002a00780c */ /* 0x000fe20003f05270 */
[----:B------:R-:W-:Y:S01]  /*0e40*/  UMOV UR8, 0x1ff62705 ;  /* 0x1ff6270500087882 */ /* 0x000fe20000000000 */
[----:B------:R-:W-:Y:S01]  /*0e50*/  UMOV UR9, 0x40040d93 ;  /* 0x40040d9300097882 */ /* 0x000fe20000000000 */
[----:B------:R-:W-:Y:S06]  /*0e60*/  BSSY.RECONVERGENT B7, `(.L_x_20) ;  /* 0x0000022000077945 */ /* 0x000fec0003800200 */
[----:B------:R-:W-:-:S02]  /*0e70*/  FSEL R3, R3, R23, !P1 ;  /* 0x0000001703037208 */ /* 0x000fc40004800000 */
[----:B------:R-:W-:Y:S02]  /*0e80*/  FSEL R2, R2, R22, !P1 ;  /* 0x0000001602027208 */ /* 0x000fe40004800000 */
[----:B------:R-:W-:Y:S02]  /*0e90*/  FSEL R20, R17, R3, !P4 ;  /* 0x0000000311147208 */ /* 0x000fe40006000000 */
[----:B------:R-:W-:Y:S02]  /*0ea0*/  FSEL R2, R2, RZ, P4 ;  /* 0x000000ff02027208 */ /* 0x000fe40002000000 */
[----:B------:R-:W-:Y:S02]  /*0eb0*/  FSEL R21, R20, R39, P5 ;  /* 0x0000002714157208 */ /* 0x000fe40002800000 */
[----:B------:R-:W-:Y:S02]  /*0ec0*/  FSEL R3, R2, RZ, P5 ;  /* 0x000000ff02037208 */ /* 0x000fe40002800000 */
[----:B------:R-:W-:-:S02]  /*0ed0*/  @!P0 FSEL R20, R15, R21, P3 ;  /* 0x000000150f148208 */ /* 0x000fc40001800000 */
[----:B------:R-:W-:-:S03]  /*0ee0*/  @!P0 FSEL R2, R14, R3, P3 ;  /* 0x000000030e028208 */ /* 0x000fc60001800000 */
[----:B------:R-:W-:Y:S02]  /*0ef0*/  IMAD.MOV.U32 R3, RZ, RZ, R20 ;  /* 0x000000ffff037224 */ /* 0x000fe400078e0014 */
[----:B------:R-:W-:-:S04]  /*0f00*/  IMAD.MOV.U32 R20, RZ, RZ, 0x1 ;  /* 0x00000001ff147424 */ /* 0x000fc800078e00ff */
[----:B------:R-:W-:-:S10]  /*0f10*/  DMUL R2, R2, UR8 ;  /* 0x0000000802027c28 */ /* 0x000fd40008000000 */
[----:B------:R-:W-:Y:S02]  /*0f20*/  FSEL R3, R3, 2.0633285045623779297, P2 ;  /* 0x40040d9303037808 */ /* 0x000fe40001000000 */
[----:B------:R-:W-:Y:S02]  /*0f30*/  FSEL R2, R2, 1.0424960491180075572e-19, P2 ;  /* 0x1ff6270502027808 */ /* 0x000fe40001000000 */
[----:B------:R-:W0:Y:S04]  /*0f40*/  MUFU.RCP64H R21, R3 ;  /* 0x0000000300157308 */ /* 0x000e280000001800 */
[----:B0-----:R-:W-:-:S08]  /*0f50*/  DFMA R22, -R2, R20, 1 ;  /* 0x3ff000000216742b */ /* 0x001fd00000000114 */
[----:B------:R-:W-:-:S08]  /*0f60*/  DFMA R22, R22, R22, R22 ;  /* 0x000000161616722b */ /* 0x000fd00000000016 */
[----:B------:R-:W-:Y:S01]  /*0f70*/  DFMA R22, R20, R22, R20 ;  /* 0x000000161416722b */ /* 0x000fe20000000014 */
[----:B------:R-:W0:Y:S07]  /*0f80*/  F2F.F64.F32 R20, R0 ;  /* 0x0000000000147310 */ /* 0x000e2e0000201800 */
[----:B------:R-:W-:-:S08]  /*0f90*/  DFMA R26, -R2, R22, 1 ;  /* 0x3ff00000021a742b */ /* 0x000fd00000000116 */
[----:B------:R-:W-:Y:S01]  /*0fa0*/  DFMA R26, R22, R26, R22 ;  /* 0x0000001a161a722b */ /* 0x000fe20000000016 */
[----:B0-----:R-:W-:-:S07]  /*0fb0*/  FSETP.GEU.AND P2, PT, |R21|, 6.5827683646048100446e-37, PT ;  /* 0x036000001500780b */ /* 0x001fce0003f4e200 */
        /* <DEDUP_REMOVED lines=8> */
[----:B------:R-:W-:-:S07]  /*1040*/  IMAD.MOV.U32 R33, RZ, RZ, R3 ;  /* 0x000000ffff217224 */ /* 0x000fce00078e0003 */
[----:B------:R-:W-:Y:S05]  /*1050*/  CALL.REL.NOINC `($__internal_0_$__cuda_sm20_div_rn_f64_full) ;  /* 0x00000004000c7944 */ /* 0x000fea0003c00000 */
[----:B------:R-:W-:Y:S02]  /*1060*/  IMAD.MOV.U32 R22, RZ, RZ, R20 ;  /* 0x000000ffff167224 */ /* 0x000fe400078e0014 */
[----:B------:R-:W-:-:S07]  /*1070*/  IMAD.MOV.U32 R23, RZ, RZ, R21 ;  /* 0x000000ffff177224 */ /* 0x000fce00078e0015 */
.L_x_21:
[----:B------:R-:W-:Y:S05]  /*1080*/  BSYNC.RECONVERGENT B7 ;  /* 0x0000000000077941 */ /* 0x000fea0003800200 */
.L_x_20:
[----:B------:R-:W-:Y:S01]  /*1090*/  DMUL R18, R22, R18 ;  /* 0x0000001216127228 */ /* 0x000fe20000000000 */
[----:B------:R-:W-:-:S09]  /*10a0*/  VIADD R5, R5, 0x1 ;  /* 0x0000000105057836 */ /* 0x000fd20000000000 */
[----:B------:R-:W0:Y:S02]  /*10b0*/  F2F.F32.F64 R19, R18 ;  /* 0x0000001200137310 */ /* 0x000e240000301000 */
[----:B0-----:R-:W-:-:S07]  /*10c0*/  FADD R10, R10, -R19 ;  /* 0x800000130a0a7221 */ /* 0x001fce0000000000 */
.L_x_10:
[----:B-1----:R-:W-:Y:S05]  /*10d0*/  BSYNC.RECONVERGENT B0 ;  /* 0x0000000000007941 */ /* 0x002fea0003800200 */
.L_x_9:
[----:B------:R-:W-:Y:S02]  /*10e0*/  VIADD R8, R8, 0x1 ;  /* 0x0000000108087836 */ /* 0x000fe40000000000 */
[----:B------:R-:W-:Y:S02]  /*10f0*/  VIADD R43, R43, 0x1 ;  /* 0x000000012b2b7836 */ /* 0x000fe40000000000 */
[----:B------:R-:W-:Y:S01]  /*1100*/  VIADD R6, R6, 0x1 ;  /* 0x0000000106067836 */ /* 0x000fe20000000000 */
[----:B------:R-:W-:Y:S01]  /*1110*/  ISETP.NE.AND P0, PT, R8, RZ, PT ;  /* 0x000000ff0800720c */ /* 0x000fe20003f05270 */
[----:B------:R-:W-:Y:S02]  /*1120*/  VIADD R9, R9, 0x1 ;  /* 0x0000000109097836 */ /* 0x000fe40000000000 */
[----:B------:R-:W-:Y:S02]  /*1130*/  VIADD R4, R4, 0x1 ;  /* 0x0000000104047836 */ /* 0x000fe40000000000 */
[----:B------:R-:W-:-:S08]  /*1140*/  VIADD R7, R7, 0x1 ;  /* 0x0000000107077836 */ /* 0x000fd00000000000 */
[----:B------:R-:W-:Y:S05]  /*1150*/  @P0 BRA `(.L_x_22) ;  /* 0xfffffff000b40947 */ /* 0x000fea000383ffff */
[----:B------:R-:W-:Y:S05]  /*1160*/  BSYNC.RECONVERGENT B1 ;  /* 0x0000000000017941 */ /* 0x000fea0003800200 */
.L_x_8:
[----:B------:R-:W-:-:S07]  /*1170*/  I2FP.F32.S32 R2, R5 ;  /* 0x0000000500027245 */ /* 0x000fce0000201400 */
.L_x_7:
[----:B-1----:R-:W-:Y:S05]  /*1180*/  BSYNC.RECONVERGENT B2 ;  /* 0x0000000000027941 */ /* 0x002fea0003800200 */
.L_x_6:
[----:B------:R-:W-:Y:S01]  /*1190*/  VIADD R0, R2, 0x1800000 ;  /* 0x0180000002007836 */ /* 0x000fe20000000000 */
[----:B------:R-:W-:Y:S04]  /*11a0*/  BSSY.RECONVERGENT B0, `(.L_x_23) ;  /* 0x000000c000007945 */ /* 0x000fe80003800200 */
[----:B------:R-:W-:-:S04]  /*11b0*/  LOP3.LUT R0, R0, 0x7f800000, RZ, 0xc0, !PT ;  /* 0x7f80000000007812 */ /* 0x000fc800078ec0ff */
[----:B------:R-:W-:-:S13]  /*11c0*/  ISETP.GT.U32.AND P0, PT, R0, 0x1ffffff, PT ;  /* 0x01ffffff0000780c */ /* 0x000fda0003f04070 */
[----:B------:R-:W-:Y:S05]  /*11d0*/  @P0 BRA `(.L_x_24) ;  /* 0x0000000000100947 */ /* 0x000fea0003800000 */
[----:B------:R-:W-:-:S07]  /*11e0*/  MOV R4, 0x1200 ;  /* 0x0000120000047802 */ /* 0x000fce0000000f00 */
[----:B------:R-:W-:Y:S05]  /*11f0*/  CALL.REL.NOINC `($__internal_1_$__cuda_sm20_rcp_rn_f32_slowpath) ;  /* 0x0000000800207944 */ /* 0x000fea0003c00000 */
[----:B------:R-:W-:Y:S01]  /*1200*/  IMAD.MOV.U32 R7, RZ, RZ, R3 ;  /* 0x000000ffff077224 */ /* 0x000fe200078e0003 */
[----:B------:R-:W-:Y:S06]  /*1210*/  BRA `(.L_x_25) ;  /* 0x0000000000107947 */ /* 0x000fec0003800000 */
.L_x_24:
[----:B------:R-:W0:Y:S02]  /*1220*/  MUFU.RCP R7, R2 ;  /* 0x0000000200077308 */ /* 0x000e240000001000 */
[----:B0-----:R-:W-:-:S04]  /*1230*/  FFMA R0, R7, R2, -1 ;  /* 0xbf80000007007423 */ /* 0x001fc80000000002 */
[----:B------:R-:W-:-:S04]  /*1240*/  FADD.FTZ R0, -R0, -RZ ;  /* 0x800000ff00007221 */ /* 0x000fc80000010100 */
[----:B------:R-:W-:-:S07]  /*1250*/  FFMA R7, R7, R0, R7 ;  /* 0x0000000007077223 */ /* 0x000fce0000000007 */
.L_x_25:
[----:B------:R-:W-:Y:S05]  /*1260*/  BSYNC.RECONVERGENT B0 ;  /* 0x0000000000007941 */ /* 0x000fea0003800200 */
.L_x_23:
[----:B------:R-:W0:Y:S01]  /*1270*/  LDCU UR7, c[0x0][0x3b4] ;  /* 0x00007680ff0777ac */ /* 0x000e220008000800 */
[----:B------:R-:W1:Y:S01]  /*1280*/  LDC.64 R2, c[0x0][0x380] ;  /* 0x0000e000ff027b82 */ /* 0x000e620000000a00 */
[----:B------:R-:W-:-:S07]  /*1290*/  FMUL R7, R7, R10 ;  /* 0x0000000a07077220 */ /* 0x000fce0000400000 */
[----:B------:R-:W2:Y:S01]  /*12a0*/  LDC.64 R4, c[0x0][0x3a8] ;  /* 0x0000ea00ff047b82 */ /* 0x000ea20000000a00 */
[----:B0-----:R-:W-:Y:S02]  /*12b0*/  IMAD R9, R36, UR7, R37 ;  /* 0x0000000724097c24 */ /* 0x001fe4000f8e0225 */
[----:B------:R-:W-:-:S05]  /*12c0*/  VIADD R37, R37, UR6 ;  /* 0x0000000625257c36 */ /* 0x000fca0008000000 */
[----:B------:R-:W-:Y:S01]  /*12d0*/  ISETP.GE.AND P0, PT, R37, UR7, PT ;  /* 0x0000000725007c0c */ /* 0x000fe2000bf06270 */
[----:B-1----:R-:W-:-:S03]  /*12e0*/  IMAD.WIDE R2, R9, 0x4, R2 ;  /* 0x0000000409027825 */ /* 0x002fc600078e0202 */
[----:B------:R-:W-:Y:S02]  /*12f0*/  SEL R19, R37, 0xffffffff, !P0 ;  /* 0xffffffff25137807 */ /* 0x000fe40004000000 */
[----:B------:R0:W-:Y:S03]  /*1300*/  STG.E desc[UR4][R2.64], R7 ;  /* 0x0000000702007986 */ /* 0x0001e6000c101904 */
[----:B--2---:R-:W-:-:S05]  /*1310*/  IMAD.WIDE R4, R19, 0x4, R4 ;  /* 0x0000000413047825 */ /* 0x004fca00078e0204 */
[----:B------:R0:W5:Y:S01]  /*1320*/  LDG.E R43, desc[UR4][R4.64] ;  /* 0x00000004042b7981 */ /* 0x000162000c1e1900 */
[----:B------:R-:W-:-:S13]  /*1330*/  ISETP.GT.AND P0, PT, R19, -0x1, PT ;  /* 0xffffffff1300780c */ /* 0x000fda0003f04270 */
[----:B0-----:R-:W-:Y:S05]  /*1340*/  @P0 BRA `(.L_x_26) ;  /* 0xfffffff000000947 */ /* 0x001fea000383ffff */
[----:B------:R-:W-:Y:S05]  /*1350*/  BSYNC.RECONVERGENT B3 ;  /* 0x0000000000037941 */ /* 0x000fea0003800200 */
.L_x_5:
[----:B------:R-:W-:-:S07]  /*1360*/  IMAD.MOV.U32 R37, RZ, RZ, R19 ;  /* 0x000000ffff257224 */ /* 0x000fce00078e0013 */
.L_x_4:
[----:B-1----:R-:W-:Y:S05]  /*1370*/  BSYNC.RECONVERGENT B4 ;  /* 0x0000000000047941 */ /* 0x002fea0003800200 */
.L_x_3:
[----:B------:R-:W0:Y:S01]  /*1380*/  LDCU UR7, c[0x0][0x374] ;  /* 0x00006e80ff0777ac */ /* 0x000e220008000800 */
[----:B------:R-:W1:Y:S01]  /*1390*/  LDCU UR8, c[0x0][0x3bc] ;  /* 0x00007780ff0877ac */ /* 0x000e620008000800 */
[----:B0-----:R-:W-:-:S05]  /*13a0*/  VIADD R38, R38, UR7 ;  /* 0x0000000726267c36 */ /* 0x001fca0008000000 */
[----:B-1----:R-:W-:-:S04]  /*13b0*/  ISETP.GE.AND P0, PT, R38, UR8, PT ;  /* 0x0000000826007c0c */ /* 0x002fc8000bf06270 */
[----:B------:R-:W-:-:S04]  /*13c0*/  SEL R0, R38, 0xffffffff, !P0 ;  /* 0xffffffff26007807 */ /* 0x000fc80004000000 */
[----:B------:R-:W-:-:S13]  /*13d0*/  ISETP.GT.AND P0, PT, R0, -0x1, PT ;  /* 0xffffffff0000780c */ /* 0x000fda0003f04270 */
[----:B------:R-:W-:Y:S05]  /*13e0*/  @P0 BRA `(.L_x_27) ;  /* 0xffffffec00b40947 */ /* 0x000fea000383ffff */
[----:B------:R-:W-:Y:S05]  /*13f0*/  BSYNC.RECONVERGENT B5 ;  /* 0x0000000000057941 */ /* 0x000fea0003800200 */
.L_x_2:
[----:B------:R-:W-:-:S07]  /*1400*/  IMAD.MOV.U32 R38, RZ, RZ, R0 ;  /* 0x000000ffff267224 */ /* 0x000fce00078e0000 */
.L_x_1:
[----:B-1----:R-:W-:Y:S05]  /*1410*/  BSYNC.RECONVERGENT B6 ;  /* 0x0000000000067941 */ /* 0x002fea0003800200 */
.L_x_0:
[----:B------:R-:W0:Y:S01]  /*1420*/  LDCU UR7, c[0x0][0x378] ;  /* 0x00006f00ff0777ac */ /* 0x000e220008000800 */
[----:B------:R-:W1:Y:S01]  /*1430*/  LDCU UR8, c[0x0][0x3c0] ;  /* 0x00007800ff0877ac */ /* 0x000e620008000800 */
[----:B0-----:R-:W-:-:S05]  /*1440*/  VIADD R41, R41, UR7 ;  /* 0x0000000729297c36 */ /* 0x001fca0008000000 */
[C---:B------:R-:W-:Y:S02]  /*1450*/  ISETP.GT.AND P0, PT, R41.reuse, -0x1, PT ;  /* 0xffffffff2900780c */ /* 0x040fe40003f04270 */
[----:B-1----:R-:W-:-:S13]  /*1460*/  ISETP.LT.AND P2, PT, R41, UR8, PT ;  /* 0x0000000829007c0c */ /* 0x002fda000bf41270 */
[----:B------:R-:W-:Y:S05]  /*1470*/  @P0 BRA P2, `(.L_x_28) ;  /* 0xffffffec00800947 */ /* 0x000fea000103ffff */
[----:B------:R-:W-:Y:S05]  /*1480*/  EXIT ;  /* 0x000000000000794d */ /* 0x000fea0003800000 */
        .weak           $__internal_0_$__cuda_sm20_div_rn_f64_full
        .type           $__internal_0_$__cuda_sm20_div_rn_f64_full,@function
        .size           $__internal_0_$__cuda_sm20_div_rn_f64_full,($__internal_1_$__cuda_sm20_rcp_rn_f32_slowpath - $__internal_0_$__cuda_sm20_div_rn_f64_full)
$__internal_0_$__cuda_sm20_div_rn_f64_full:
[----:B------:R-:W-:Y:S01]  /*1490*/  IMAD.MOV.U32 R23, RZ, RZ, R21 ;  /* 0x000000ffff177224 */ /* 0x000fe200078e0015 */
[----:B------:R-:W-:Y:S01]  /*14a0*/  LOP3.LUT R44, R33, 0x7ff00000, RZ, 0xc0, !PT ;  /* 0x7ff00000212c7812 */ /* 0x000fe200078ec0ff */
[----:B------:R-:W-:Y:S01]  /*14b0*/  IMAD.MOV.U32 R21, RZ, RZ, R33 ;  /* 0x000000ffff157224 */ /* 0x000fe200078e0021 */
[----:B------:R-:W-:Y:S01]  /*14c0*/  BSSY.RECONVERGENT B8, `(.L_x_29) ;  /* 0x0000057000087945 */ /* 0x000fe20003800200 */
[----:B------:R-:W-:Y:S01]  /*14d0*/  IMAD.MOV.U32 R35, RZ, RZ, 0x1ca00000 ;  /* 0x1ca00000ff237424 */ /* 0x000fe200078e00ff */
[C---:B------:R-:W-:Y:S01]  /*14e0*/  FSETP.GEU.AND P0, PT, |R23|.reuse, 1.469367938527859385e-39, PT ;  /* 0x001000001700780b */ /* 0x040fe20003f0e200 */
[----:B------:R-:W-:Y:S01]  /*14f0*/  IMAD.MOV.U32 R22, RZ, RZ, R20 ;  /* 0x000000ffff167224 */ /* 0x000fe200078e0014 */
[----:B------:R-:W-:Y:S01]  /*1500*/  LOP3.LUT R3, R23, 0x7ff00000, RZ, 0xc0, !PT ;  /* 0x7ff0000017037812 */ /* 0x000fe200078ec0ff */
[----:B------:R-:W-:Y:S02]  /*1510*/  IMAD.MOV.U32 R20, RZ, RZ, R32 ;  /* 0x000000ffff147224 */ /* 0x000fe400078e0020 */
[----:B------:R-:W-:-:S08]  /*1520*/  IMAD.MOV.U32 R30, RZ, RZ, R22 ;  /* 0x000000ffff1e7224 */ /* 0x000fd000078e0016 */
[----:B------:R-:W-:Y:S01]  /*1530*/  @!P0 LOP3.LUT R24, R21, 0x7ff00000, RZ, 0xc0, !PT ;  /* 0x7ff0000015188812 */ /* 0x000fe200078ec0ff */
[----:B------:R-:W-:-:S03]  /*1540*/  @!P0 IMAD.MOV.U32 R26, RZ, RZ, RZ ;  /* 0x000000ffff1a8224 */ /* 0x000fc600078e00ff */
[----:B------:R-:W-:Y:S01]  /*1550*/  @!P0 ISETP.GE.U32.AND P6, PT, R3, R24, PT ;  /* 0x000000180300820c */ /* 0x000fe20003fc6070 */
[----:B------:R-:W-:-:S03]  /*1560*/  IMAD.MOV.U32 R24, RZ, RZ, 0x1 ;  /* 0x00000001ff187424 */ /* 0x000fc600078e00ff */
[----:B------:R-:W-:Y:S02]  /*1570*/  @!P0 SEL R27, R35, 0x63400000, !P6 ;  /* 0x63400000231b8807 */ /* 0x000fe40007000000 */
[----:B------:R-:W-:Y:S02]  /*1580*/  ISETP.GE.U32.AND P6, PT, R3, R44, PT ;  /* 0x0000002c0300720c */ /* 0x000fe40003fc6070 */
[----:B------:R-:W-:Y:S02]  /*1590*/  @!P0 LOP3.LUT R27, R27, 0x80000000, R23, 0xf8, !PT ;  /* 0x800000001b1b8812 */ /* 0x000fe400078ef817 */
[----:B------:R-:W-:Y:S02]  /*15a0*/  SEL R31, R35, 0x63400000, !P6 ;  /* 0x63400000231f7807 */ /* 0x000fe40007000000 */
[C---:B------:R-:W-:Y:S02]  /*15b0*/  FSETP.GEU.AND P6, PT, |R33|.reuse, 1.469367938527859385e-39, PT ;  /* 0x001000002100780b */ /* 0x040fe40003fce200 */
[----:B------:R-:W-:-:S02]  /*15c0*/  LOP3.LUT R33, R33, 0x800fffff, RZ, 0xc0, !PT ;  /* 0x800fffff21217812 */ /* 0x000fc400078ec0ff */
[----:B------:R-:W-:Y:S02]  /*15d0*/  LOP3.LUT R31, R31, 0x800fffff, R23, 0xf8, !PT ;  /* 0x800fffff1f1f7812 */ /* 0x000fe400078ef817 */
[----:B------:R-:W-:Y:S02]  /*15e0*/  LOP3.LUT R33, R33, 0x3ff00000, RZ, 0xfc, !PT ;  /* 0x3ff0000021217812 */ /* 0x000fe400078efcff */
[----:B------:R-:W-:-:S05]  /*15f0*/  @!P0 LOP3.LUT R27, R27, 0x100000, RZ, 0xfc, !PT ;  /* 0x001000001b1b8812 */ /* 0x000fca00078efcff */
[----:B------:R-:W-:Y:S02]  /*1600*/  @!P6 DMUL R32, R20, 8.98846567431157953865e+307 ;  /* 0x7fe000001420e828 */ /* 0x000fe40000000000 */
[----:B------:R-:W-:-:S04]  /*1610*/  @!P0 DFMA R30, R30, 2, -R26 ;  /* 0x400000001e1e882b */ /* 0x000fc8000000081a */
[----:B------:R-:W0:Y:S04]  /*1620*/  MUFU.RCP64H R25, R33 ;  /* 0x0000002100197308 */ /* 0x000e280000001800 */
[----:B------:R-:W-:Y:S01]  /*1630*/  @!P6 LOP3.LUT R44, R33, 0x7ff00000, RZ, 0xc0, !PT ;  /* 0x7ff00000212ce812 */ /* 0x000fe200078ec0ff */
[----:B0-----:R-:W-:-:S08]  /*1640*/  DFMA R28, R24, -R32, 1 ;  /* 0x3ff00000181c742b */ /* 0x001fd00000000820 */
[----:B------:R-:W-:-:S08]  /*1650*/  DFMA R28, R28, R28, R28 ;  /* 0x0000001c1c1c722b */ /* 0x000fd0000000001c */
[----:B------:R-:W-:-:S08]  /*1660*/  DFMA R28, R24, R28, R24 ;  /* 0x0000001c181c722b */ /* 0x000fd00000000018 */
[----:B------:R-:W-:-:S08]  /*1670*/  DFMA R24, R28, -R32, 1 ;  /* 0x3ff000001c18742b */ /* 0x000fd00000000820 */
[----:B------:R-:W-:-:S08]  /*1680*/  DFMA R28, R28, R24, R28 ;  /* 0x000000181c1c722b */ /* 0x000fd0000000001c */
[----:B------:R-:W-:-:S08]  /*1690*/  DMUL R26, R28, R30 ;  /* 0x0000001e1c1a7228 */ /* 0x000fd00000000000 */
[----:B------:R-:W-:-:S08]  /*16a0*/  DFMA R24, R26, -R32, R30 ;  /* 0x800000201a18722b */ /* 0x000fd0000000001e */
[----:B------:R-:W-:Y:S01]  /*16b0*/  DFMA R24, R28, R24, R26 ;  /* 0x000000181c18722b */ /* 0x000fe2000000001a */
[----:B------:R-:W-:Y:S01]  /*16c0*/  IMAD.MOV.U32 R28, RZ, RZ, R3 ;  /* 0x000000ffff1c7224 */ /* 0x000fe200078e0003 */
[----:B------:R-:W-:-:S05]  /*16d0*/  @!P0 LOP3.LUT R28, R31, 0x7ff00000, RZ, 0xc0, !PT ;  /* 0x7ff000001f1c8812 */ /* 0x000fca00078ec0ff */
[----:B------:R-:W-:-:S05]  /*16e0*/  VIADD R26, R28, 0xffffffff ;  /* 0xffffffff1c1a7836 */ /* 0x000fca0000000000 */
[----:B------:R-:W-:Y:S01]  /*16f0*/  ISETP.GT.U32.AND P0, PT, R26, 0x7feffffe, PT ;  /* 0x7feffffe1a00780c */ /* 0x000fe20003f04070 */
[----:B------:R-:W-:-:S05]  /*1700*/  VIADD R26, R44, 0xffffffff ;  /* 0xffffffff2c1a7836 */ /* 0x000fca0000000000 */
[----:B------:R-:W-:-:S13]  /*1710*/  ISETP.GT.U32.OR P0, PT, R26, 0x7feffffe, P0 ;  /* 0x7feffffe1a00780c */ /* 0x000fda0000704470 */
[----:B------:R-:W-:Y:S05]  /*1720*/  @P0 BRA `(.L_x_30) ;  /* 0x00000000006c0947 */ /* 0x000fea0003800000 */
[----:B------:R-:W-:-:S04]  /*1730*/  LOP3.LUT R26, R21, 0x7ff00000, RZ, 0xc0, !PT ;  /* 0x7ff00000151a7812 */ /* 0x000fc800078ec0ff */
[CC--:B------:R-:W-:Y:S02]  /*1740*/  VIADDMNMX R22, R3.reuse, -R26.reuse, 0xb9600000, !PT ;  /* 0xb960000003167446 */ /* 0x0c0fe4000780091a */
[----:B------:R-:W-:Y:S02]  /*1750*/  ISETP.GE.U32.AND P0, PT, R3, R26, PT ;  /* 0x0000001a0300720c */ /* 0x000fe40003f06070 */
[----:B------:R-:W-:Y:S02]  /*1760*/  VIMNMX R3, PT, PT, R22, 0x46a00000, PT ;  /* 0x46a0000016037848 */ /* 0x000fe40003fe0100 */
[----:B------:R-:W-:-:S05]  /*1770*/  SEL R22, R35, 0x63400000, !P0 ;  /* 0x6340000023167807 */ /* 0x000fca0004000000 */
[----:B------:R-:W-:Y:S02]  /*1780*/  IMAD.IADD R3, R3, 0x1, -R22 ;  /* 0x0000000103037824 */ /* 0x000fe400078e0a16 */
[----:B------:R-:W-:Y:S02]  /*1790*/  IMAD.MOV.U32 R22, RZ, RZ, RZ ;  /* 0x000000ffff167224 */ /* 0x000fe400078e00ff */
[----:B------:R-:W-:-:S06]  /*17a0*/  VIADD R23, R3, 0x7fe00000 ;  /* 0x7fe0000003177836 */ /* 0x000fcc0000000000 */
[----:B------:R-:W-:-:S10]  /*17b0*/  DMUL R26, R24, R22 ;  /* 0x00000016181a7228 */ /* 0x000fd40000000000 */
[----:B------:R-:W-:-:S13]  /*17c0*/  FSETP.GTU.AND P0, PT, |R27|, 1.469367938527859385e-39, PT ;  /* 0x001000001b00780b */ /* 0x000fda0003f0c200 */
[----:B------:R-:W-:Y:S05]  /*17d0*/  @P0 BRA `(.L_x_31) ;  /* 0x0000000000940947 */ /* 0x000fea0003800000 */
[----:B------:R-:W-:Y:S01]  /*17e0*/  DFMA R30, R24, -R32, R30 ;  /* 0x80000020181e722b */ /* 0x000fe2000000001e */
[----:B------:R-:W-:-:S09]  /*17f0*/  IMAD.MOV.U32 R22, RZ, RZ, RZ ;  /* 0x000000ffff167224 */ /* 0x000fd200078e00ff */
[C---:B------:R-:W-:Y:S02]  /*1800*/  FSETP.NEU.AND P0, PT, R31.reuse, RZ, PT ;  /* 0x000000ff1f00720b */ /* 0x040fe40003f0d000 */
[----:B------:R-:W-:-:S04]  /*1810*/  LOP3.LUT R29, R31, 0x80000000, R21, 0x48, !PT ;  /* 0x800000001f1d7812 */ /* 0x000fc800078e4815 */
[----:B------:R-:W-:-:S07]  /*1820*/  LOP3.LUT R23, R29, R23, RZ, 0xfc, !PT ;  /* 0x000000171d177212 */ /* 0x000fce00078efcff */
[----:B------:R-:W-:Y:S05]  /*1830*/  @!P0 BRA `(.L_x_31) ;  /* 0x00000000007c8947 */ /* 0x000fea0003800000 */
[----:B------:R-:W-:Y:S01]  /*1840*/  IMAD.MOV R21, RZ, RZ, -R3 ;  /* 0x000000ffff157224 */ /* 0x000fe200078e0a03 */
[----:B------:R-:W-:Y:S01]  /*1850*/  DMUL.RP R22, R24, R22 ;  /* 0x0000001618167228 */ /* 0x000fe20000008000 */
[----:B------:R-:W-:Y:S01]  /*1860*/  IMAD.MOV.U32 R20, RZ, RZ, RZ ;  /* 0x000000ffff147224 */ /* 0x000fe200078e00ff */
[----:B------:R-:W-:-:S05]  /*1870*/  IADD3 R3, PT, PT, -R3, -0x43300000, RZ ;  /* 0xbcd0000003037810 */ /* 0x000fca0007ffe1ff */
[----:B------:R-:W-:-:S03]  /*1880*/  DFMA R20, R26, -R20, R24 ;  /* 0x800000141a14722b */ /* 0x000fc60000000018 */
[----:B------:R-:W-:-:S07]  /*1890*/  LOP3.LUT R29, R23, R29, RZ, 0x3c, !PT ;  /* 0x0000001d171d7212 */ /* 0x000fce00078e3cff */
[----:B------:R-:W-:-:S04]  /*18a0*/  FSETP.NEU.AND P0, PT, |R21|, R3, PT ;  /* 0x000000031500720b */ /* 0x000fc80003f0d200 */
[----:B------:R-:W-:Y:S02]  /*18b0*/  FSEL R26, R22, R26, !P0 ;  /* 0x0000001a161a7208 */ /* 0x000fe40004000000 */
[----:B------:R-:W-:Y:S01]  /*18c0*/  FSEL R27, R29, R27, !P0 ;  /* 0x0000001b1d1b7208 */ /* 0x000fe20004000000 */
[----:B------:R-:W-:Y:S06]  /*18d0*/  BRA `(.L_x_31) ;  /* 0x0000000000547947 */ /* 0x000fec0003800000 */
.L_x_30:
[----:B------:R-:W-:-:S14]  /*18e0*/  DSETP.NAN.AND P0, PT, R22, R22, PT ;  /* 0x000000161600722a */ /* 0x000fdc0003f08000 */
[----:B------:R-:W-:Y:S05]  /*18f0*/  @P0 BRA `(.L_x_32) ;  /* 0x0000000000440947 */ /* 0x000fea0003800000 */
[----:B------:R-:W-:-:S14]  /*1900*/  DSETP.NAN.AND P0, PT, R20, R20, PT ;  /* 0x000000141400722a */ /* 0x000fdc0003f08000 */
[----:B------:R-:W-:Y:S05]  /*1910*/  @P0 BRA `(.L_x_33) ;  /* 0x0000000000300947 */ /* 0x000fea0003800000 */
[----:B------:R-:W-:Y:S01]  /*1920*/  ISETP.NE.AND P0, PT, R28, R44, PT ;  /* 0x0000002c1c00720c */ /* 0x000fe20003f05270 */
[----:B------:R-:W-:Y:S02]  /*1930*/  IMAD.MOV.U32 R26, RZ, RZ, 0x0 ;  /* 0x00000000ff1a7424 */ /* 0x000fe400078e00ff */
[----:B------:R-:W-:-:S10]  /*1940*/  IMAD.MOV.U32 R27, RZ, RZ, -0x80000 ;  /* 0xfff80000ff1b7424 */ /* 0x000fd400078e00ff */
[----:B------:R-:W-:Y:S05]  /*1950*/  @!P0 BRA `(.L_x_31) ;  /* 0x0000000000348947 */ /* 0x000fea0003800000 */
[----:B------:R-:W-:Y:S02]  /*1960*/  ISETP.NE.AND P0, PT, R28, 0x7ff00000, PT ;  /* 0x7ff000001c00780c */ /* 0x000fe40003f05270 */
[----:B------:R-:W-:Y:S02]  /*1970*/  LOP3.LUT R27, R23, 0x80000000, R21, 0x48, !PT ;  /* 0x80000000171b7812 */ /* 0x000fe400078e4815 */
[----:B------:R-:W-:-:S13]  /*1980*/  ISETP.EQ.OR P0, PT, R44, RZ, !P0 ;  /* 0x000000ff2c00720c */ /* 0x000fda0004702670 */
[----:B------:R-:W-:Y:S01]  /*1990*/  @P0 LOP3.LUT R3, R27, 0x7ff00000, RZ, 0xfc, !PT ;  /* 0x7ff000001b030812 */ /* 0x000fe200078efcff */
[----:B------:R-:W-:Y:S02]  /*19a0*/  @!P0 IMAD.MOV.U32 R26, RZ, RZ, RZ ;  /* 0x000000ffff1a8224 */ /* 0x000fe400078e00ff */
[----:B------:R-:W-:Y:S02]  /*19b0*/  @P0 IMAD.MOV.U32 R26, RZ, RZ, RZ ;  /* 0x000000ffff1a0224 */ /* 0x000fe400078e00ff */
[----:B------:R-:W-:Y:S01]  /*19c0*/  @P0 IMAD.MOV.U32 R27, RZ, RZ, R3 ;  /* 0x000000ffff1b0224 */ /* 0x000fe200078e0003 */
[----:B------:R-:W-:Y:S06]  /*19d0*/  BRA `(.L_x_31) ;  /* 0x0000000000147947 */ /* 0x000fec0003800000 */
.L_x_33:
[----:B------:R-:W-:Y:S01]  /*19e0*/  LOP3.LUT R27, R21, 0x80000, RZ, 0xfc, !PT ;  /* 0x00080000151b7812 */ /* 0x000fe200078efcff */
[----:B------:R-:W-:Y:S01]  /*19f0*/  IMAD.MOV.U32 R26, RZ, RZ, R20 ;  /* 0x000000ffff1a7224 */ /* 0x000fe200078e0014 */
[----:B------:R-:W-:Y:S06]  /*1a00*/  BRA `(.L_x_31) ;  /* 0x0000000000087947 */ /* 0x000fec0003800000 */
.L_x_32:
[----:B------:R-:W-:Y:S01]  /*1a10*/  LOP3.LUT R27, R23, 0x80000, RZ, 0xfc, !PT ;  /* 0x00080000171b7812 */ /* 0x000fe200078efcff */
[----:B------:R-:W-:-:S07]  /*1a20*/  IMAD.MOV.U32 R26, RZ, RZ, R22 ;  /* 0x000000ffff1a7224 */ /* 0x000fce00078e0016 */
.L_x_31:
[----:B------:R-:W-:Y:S05]  /*1a30*/  BSYNC.RECONVERGENT B8 ;  /* 0x0000000000087941 */ /* 0x000fea0003800200 */
.L_x_29:
[----:B------:R-:W-:Y:S02]  /*1a40*/  IMAD.MOV.U32 R35, RZ, RZ, 0x0 ;  /* 0x00000000ff237424 */ /* 0x000fe400078e00ff */
[----:B------:R-:W-:Y:S02]  /*1a50*/  IMAD.MOV.U32 R20, RZ, RZ, R26 ;  /* 0x000000ffff147224 */ /* 0x000fe400078e001a */
[----:B------:R-:W-:Y:S01]  /*1a60*/  IMAD.MOV.U32 R21, RZ, RZ, R27 ;  /* 0x000000ffff157224 */ /* 0x000fe200078e001b */
[----:B------:R-:W-:Y:S06]  /*1a70*/  RET.REL.NODEC R34 `(_Z9NCC_primePfPKfS1_S1_S1_PKifiiii) ;  /* 0xffffffe422607950 */ /* 0x000fec0003c3ffff */
        .weak           $__internal_1_$__cuda_sm20_rcp_rn_f32_slowpath
        .type           $__internal_1_$__cuda_sm20_rcp_rn_f32_slowpath,@function
        .size           $__internal_1_$__cuda_sm20_rcp_rn_f32_slowpath,($_Z9NCC_primePfPKfS1_S1_S1_PKifiiii$__internal_accurate_pow - $__internal_1_$__cuda_sm20_rcp_rn_f32_slowpath)
$__internal_1_$__cuda_sm20_rcp_rn_f32_slowpath:
[----:B------:R-:W-:Y:S01]  /*1a80*/  IMAD.SHL.U32 R0, R2, 0x2, RZ ;  /* 0x0000000202007824 */ /* 0x000fe200078e00ff */
[----:B------:R-:W-:Y:S04]  /*1a90*/  BSSY.RECONVERGENT B1, `(.L_x_34) ;  /* 0x0000030000017945 */ /* 0x000fe80003800200 */
[----:B------:R-:W-:-:S04]  /*1aa0*/  SHF.R.U32.HI R7, RZ, 0x18, R0 ;  /* 0x00000018ff077819 */ /* 0x000fc80000011600 */
[----:B------:R-:W-:-:S13]  /*1ab0*/  ISETP.NE.U32.AND P0, PT, R7, RZ, PT ;  /* 0x000000ff0700720c */ /* 0x000fda0003f05070 */
[----:B------:R-:W-:Y:S05]  /*1ac0*/  @P0 BRA `(.L_x_35) ;  /* 0x0000000000280947 */ /* 0x000fea0003800000 */
[----:B------:R-:W-:-:S05]  /*1ad0*/  IMAD.SHL.U32 R0, R2, 0x2, RZ ;  /* 0x0000000202007824 */ /* 0x000fca00078e00ff */
[----:B------:R-:W-:-:S13]  /*1ae0*/  ISETP.NE.AND P0, PT, R0, RZ, PT ;  /* 0x000000ff0000720c */ /* 0x000fda0003f05270 */
[----:B------:R-:W-:Y:S01]  /*1af0*/  @P0 FFMA R5, R2, 1.84467440737095516160e+19, RZ ;  /* 0x5f80000002050823 */ /* 0x000fe200000000ff */
[----:B------:R-:W-:Y:S08]  /*1b00*/  @!P0 MUFU.RCP R3, R2 ;  /* 0x0000000200038308 */ /* 0x000ff00000001000 */
[----:B------:R-:W0:Y:S02]  /*1b10*/  @P0 MUFU.RCP R0, R5 ;  /* 0x0000000500000308 */ /* 0x000e240000001000 */
[----:B0-----:R-:W-:-:S04]  /*1b20*/  @P0 FFMA R6, R5, R0, -1 ;  /* 0xbf80000005060423 */ /* 0x001fc80000000000 */
[----:B------:R-:W-:-:S04]  /*1b30*/  @P0 FADD.FTZ R7, -R6, -RZ ;  /* 0x800000ff06070221 */ /* 0x000fc80000010100 */
[----:B------:R-:W-:-:S04]  /*1b40*/  @P0 FFMA R0, R0, R7, R0 ;  /* 0x0000000700000223 */ /* 0x000fc80000000000 */
[----:B------:R-:W-:Y:S01]  /*1b50*/  @P0 FFMA R3, R0, 1.84467440737095516160e+19, RZ ;  /* 0x5f80000000030823 */ /* 0x000fe200000000ff */
[----:B------:R-:W-:Y:S06]  /*1b60*/  BRA `(.L_x_36) ;  /* 0x0000000000887947 */ /* 0x000fec0003800000 */
.L_x_35:
[----:B------:R-:W-:-:S05]  /*1b70*/  VIADD R9, R7, 0xffffff03 ;  /* 0xffffff0307097836 */ /* 0x000fca0000000000 */
[----:B------:R-:W-:-:S13]  /*1b80*/  ISETP.GT.U32.AND P0, PT, R9, 0x1, PT ;  /* 0x000000010900780c */ /* 0x000fda0003f04070 */
[----:B------:R-:W-:Y:S05]  /*1b90*/  @P0 BRA `(.L_x_37) ;  /* 0x0000000000780947 */ /* 0x000fea0003800000 */
[----:B------:R-:W-:Y:S01]  /*1ba0*/  LOP3.LUT R0, R2, 0x7fffff, RZ, 0xc0, !PT ;  /* 0x007fffff02007812 */ /* 0x000fe200078ec0ff */
[----:B------:R-:W-:-:S03]  /*1bb0*/  IMAD.MOV.U32 R8, RZ, RZ, 0x3 ;  /* 0x00000003ff087424 */ /* 0x000fc600078e00ff */
[----:B------:R-:W-:Y:S02]  /*1bc0*/  LOP3.LUT R0, R0, 0x3f800000, RZ, 0xfc, !PT ;  /* 0x3f80000000007812 */ /* 0x000fe400078efcff */
[----:B------:R-:W-:Y:S02]  /*1bd0*/  SHF.L.U32 R8, R8, R9, RZ ;  /* 0x0000000908087219 */ /* 0x000fe400000006ff */
[----:B------:R-:W0:Y:S02]  /*1be0*/  MUFU.RCP R3, R0 ;  /* 0x0000000000037308 */ /* 0x000e240000001000 */
[----:B0-----:R-:W-:-:S04]  /*1bf0*/  FFMA R5, R0, R3, -1 ;  /* 0xbf80000000057423 */ /* 0x001fc80000000003 */
[----:B------:R-:W-:-:S04]  /*1c00*/  FADD.FTZ R6, -R5, -RZ ;  /* 0x800000ff05067221 */ /* 0x000fc80000010100 */
[CCC-:B------:R-:W-:Y:S01]  /*1c10*/  FFMA.RM R5, R3.reuse, R6.reuse, R3.reuse ;  /* 0x0000000603057223 */ /* 0x1c0fe20000004003 */
[----:B------:R-:W-:-:S04]  /*1c20*/  FFMA.RP R6, R3, R6, R3 ;  /* 0x0000000603067223 */ /* 0x000fc80000008003 */
[C---:B------:R-:W-:Y:S02]  /*1c30*/  LOP3.LUT R3, R5.reuse, 0x7fffff, RZ, 0xc0, !PT ;  /* 0x007fffff05037812 */ /* 0x040fe400078ec0ff */
[----:B------:R-:W-:Y:S02]  /*1c40*/  FSETP.NEU.FTZ.AND P0, PT, R5, R6, PT ;  /* 0x000000060500720b */ /* 0x000fe40003f1d000 */
[----:B------:R-:W-:Y:S02]  /*1c50*/  LOP3.LUT R3, R3, 0x800000, RZ, 0xfc, !PT ;  /* 0x0080000003037812 */ /* 0x000fe400078efcff */
[----:B------:R-:W-:Y:S02]  /*1c60*/  SEL R5, RZ, 0xffffffff, !P0 ;  /* 0xffffffffff057807 */ /* 0x000fe40004000000 */
[----:B------:R-:W-:-:S03]  /*1c70*/  LOP3.LUT R8, R8, R3, RZ, 0xc0, !PT ;  /* 0x0000000308087212 */ /* 0x000fc600078ec0ff */
[----:B------:R-:W-:Y:S01]  /*1c80*/  IMAD.MOV R0, RZ, RZ, -R5 ;  /* 0x000000ffff007224 */ /* 0x000fe200078e0a05 */
[----:B------:R-:W-:-:S04]  /*1c90*/  SHF.R.U32.HI R8, RZ, R9, R8 ;  /* 0x00000009ff087219 */ /* 0x000fc80000011608 */
[----:B------:R-:W-:Y:S02]  /*1ca0*/  LOP3.LUT P2, RZ, R0, R9, R3, 0xf8, !PT ;  /* 0x0000000900ff7212 */ /* 0x000fe4000784f803 */
[C---:B------:R-:W-:Y:S02]  /*1cb0*/  LOP3.LUT P0, RZ, R8.reuse, 0x1, RZ, 0xc0, !PT ;  /* 0x0000000108ff7812 */ /* 0x040fe4000780c0ff */
[----:B------:R-:W-:-:S04]  /*1cc0*/  LOP3.LUT P3, RZ, R8, 0x2, RZ, 0xc0, !PT ;  /* 0x0000000208ff7812 */ /* 0x000fc8000786c0ff */
[----:B------:R-:W-:Y:S02]  /*1cd0*/  PLOP3.LUT P0, PT, P0, P2, P3, 0xe0, 0x0 ;  /* 0x000000000000781c */ /* 0x000fe40000705c30 */
[----:B------:R-:W-:Y:S02]  /*1ce0*/  LOP3.LUT P2, RZ, R2, 0x7fffff, RZ, 0xc0, !PT ;  /* 0x007fffff02ff7812 */ /* 0x000fe4000784c0ff */
[----:B------:R-:W-:-:S05]  /*1cf0*/  SEL R0, RZ, 0x1, !P0 ;  /* 0x00000001ff007807 */ /* 0x000fca0004000000 */
[----:B------:R-:W-:-:S05]  /*1d00*/  IMAD.MOV R0, RZ, RZ, -R0 ;  /* 0x000000ffff007224 */ /* 0x000fca00078e0a00 */
[----:B------:R-:W-:Y:S01]  /*1d10*/  ISETP.GE.AND P0, PT, R0, RZ, PT ;  /* 0x000000ff0000720c */ /* 0x000fe20003f06270 */
[----:B------:R-:W-:-:S05]  /*1d20*/  VIADD R0, R7, 0xffffff04 ;  /* 0xffffff0407007836 */ /* 0x000fca0000000000 */
[----:B------:R-:W-:-:S07]  /*1d30*/  SHF.R.U32.HI R3, RZ, R0, R3 ;  /* 0x00000000ff037219 */ /* 0x000fce0000011603 */
[----:B------:R-:W-:-:S04]  /*1d40*/  @!P0 VIADD R3, R3, 0x1 ;  /* 0x0000000103038836 */ /* 0x000fc80000000000 */
[----:B------:R-:W-:-:S05]  /*1d50*/  @!P2 IMAD.SHL.U32 R3, R3, 0x2, RZ ;  /* 0x000000020303a824 */ /* 0x000fca00078e00ff */
[----:B------:R-:W-:Y:S01]  /*1d60*/  LOP3.LUT R3, R3, 0x80000000, R2, 0xf8, !PT ;  /* 0x8000000003037812 */ /* 0x000fe200078ef802 */
[----:B------:R-:W-:Y:S06]  /*1d70*/  BRA `(.L_x_36) ;  /* 0x0000000000047947 */ /* 0x000fec0003800000 */
.L_x_37:
[----:B------:R0:W1:Y:S02]  /*1d80*/  MUFU.RCP R3, R2 ;  /* 0x0000000200037308 */ /* 0x0000640000001000 */
.L_x_36:
[----:B------:R-:W-:Y:S05]  /*1d90*/  BSYNC.RECONVERGENT B1 ;  /* 0x0000000000017941 */ /* 0x000fea0003800200 */
.L_x_34:
[----:B------:R-:W-:-:S04]  /*1da0*/  IMAD.MOV.U32 R5, RZ, RZ, 0x0 ;  /* 0x00000000ff057424 */ /* 0x000fc800078e00ff */
[----:B01----:R-:W-:Y:S05]  /*1db0*/  RET.REL.NODEC R4 `(_Z9NCC_primePfPKfS1_S1_S1_PKifiiii) ;  /* 0xffffffe004907950 */ /* 0x003fea0003c3ffff */
        .type           $_Z9NCC_primePfPKfS1_S1_S1_PKifiiii$__internal_accurate_pow,@function
        .size           $_Z9NCC_primePfPKfS1_S1_S1_PKifiiii$__internal_accurate_pow,(.L_x_87 - $_Z9NCC_primePfPKfS1_S1_S1_PKifiiii$__internal_accurate_pow)
$_Z9NCC_primePfPKfS1_S1_S1_PKifiiii$__internal_accurate_pow:
[----:B------:R-:W-:Y:S01]  /*1dc0*/  ISETP.GT.U32.AND P6, PT, R27, 0xfffff, PT ;  /* 0x000fffff1b00780c */ /* 0x000fe20003fc4070 */
[----:B------:R-:W-:Y:S01]  /*1dd0*/  IMAD.MOV.U32 R20, RZ, RZ, R26 ;  /* 0x000000ffff147224 */ /* 0x000fe200078e001a */
[--C-:B------:R-:W-:Y:S01]  /*1de0*/  SHF.R.U32.HI R45, RZ, 0x14, R27.reuse ;  /* 0x00000014ff2d7819 */ /* 0x100fe2000001161b */
[--C-:B------:R-:W-:Y:S01]  /*1df0*/  IMAD.MOV.U32 R21, RZ, RZ, R27.reuse ;  /* 0x000000ffff157224 */ /* 0x100fe200078e001b */
[----:B------:R-:W-:Y:S01]  /*1e00*/  UMOV UR8, 0x7d2cafe2 ;  /* 0x7d2cafe200087882 */ /* 0x000fe20000000000 */
[----:B------:R-:W-:Y:S01]  /*1e10*/  IMAD.MOV.U32 R22, RZ, RZ, R27 ;  /* 0x000000ffff167224 */ /* 0x000fe200078e001b */
[----:B------:R-:W-:Y:S01]  /*1e20*/  UMOV UR9, 0x3eb0f5ff ;  /* 0x3eb0f5ff00097882 */ /* 0x000fe20000000000 */
[----:B------:R-:W-:Y:S01]  /*1e30*/  IMAD.MOV.U32 R24, RZ, RZ, 0x41ad3b5a ;  /* 0x41ad3b5aff187424 */ /* 0x000fe200078e00ff */
[----:B------:R-:W-:Y:S01]  /*1e40*/  UMOV UR10, 0x3b39803f ;  /* 0x3b39803f000a7882 */ /* 0x000fe20000000000 */
[----:B------:R-:W-:Y:S01]  /*1e50*/  IMAD.MOV.U32 R25, RZ, RZ, 0x3ed0f5d2 ;  /* 0x3ed0f5d2ff197424 */ /* 0x000fe200078e00ff */
[----:B------:R-:W-:-:S03]  /*1e60*/  UMOV UR11, 0x3c7abc9e ;  /* 0x3c7abc9e000b7882 */ /* 0x000fc60000000000 */
[----:B------:R-:W-:-:S10]  /*1e70*/  @!P6 DMUL R20, R20, 1.80143985094819840000e+16 ;  /* 0x435000001414e828 */ /* 0x000fd40000000000 */
[----:B------:R-:W-:Y:S01]  /*1e80*/  @!P6 IMAD.MOV.U32 R22, RZ, RZ, R21 ;  /* 0x000000ffff16e224 */ /* 0x000fe200078e0015 */
[----:B------:R-:W-:-:S04]  /*1e90*/  @!P6 LEA.HI R45, R21, 0xffffffca, RZ, 0xc ;  /* 0xffffffca152de811 */ /* 0x000fc800078f60ff */
[----:B------:R-:W-:Y:S01]  /*1ea0*/  LOP3.LUT R23, R22, 0x800fffff, RZ, 0xc0, !PT ;  /* 0x800fffff16177812 */ /* 0x000fe200078ec0ff */
[----:B------:R-:W-:Y:S02]  /*1eb0*/  IMAD.MOV.U32 R22, RZ, RZ, R26 ;  /* 0x000000ffff167224 */ /* 0x000fe400078e001a */
[----:B------:R-:W-:Y:S01]  /*1ec0*/  @!P6 IMAD.MOV.U32 R22, RZ, RZ, R20 ;  /* 0x000000ffff16e224 */ /* 0x000fe200078e0014 */
[----:B------:R-:W-:Y:S01]  /*1ed0*/  LOP3.LUT R23, R23, 0x3ff00000, RZ, 0xfc, !PT ;  /* 0x3ff0000017177812 */ /* 0x000fe200078efcff */
[----:B------:R-:W-:-:S03]  /*1ee0*/  IMAD.MOV.U32 R20, RZ, RZ, RZ ;  /* 0x000000ffff147224 */ /* 0x000fc600078e00ff */
[----:B------:R-:W-:-:S13]  /*1ef0*/  ISETP.GE.U32.AND P6, PT, R23, 0x3ff6a09f, PT ;  /* 0x3ff6a09f1700780c */ /* 0x000fda0003fc6070 */
[----:B------:R-:W-:-:S04]  /*1f00*/  @P6 VIADD R21, R23, 0xfff00000 ;  /* 0xfff0000017156836 */ /* 0x000fc80000000000 */
[----:B------:R-:W-:-:S06]  /*1f10*/  @P6 IMAD.MOV.U32 R23, RZ, RZ, R21 ;  /* 0x000000ffff176224 */ /* 0x000fcc00078e0015 */
[C---:B------:R-:W-:Y:S02]  /*1f20*/  DADD R28, R22.reuse, 1 ;  /* 0x3ff00000161c7429 */ /* 0x040fe40000000000 */
[----:B------:R-:W-:-:S04]  /*1f30*/  DADD R22, R22, -1 ;  /* 0xbff0000016167429 */ /* 0x000fc80000000000 */
[----:B------:R-:W0:Y:S02]  /*1f40*/  MUFU.RCP64H R21, R29 ;  /* 0x0000001d00157308 */ /* 0x000e240000001800 */
[----:B0-----:R-:W-:-:S08]  /*1f50*/  DFMA R26, -R28, R20, 1 ;  /* 0x3ff000001c1a742b */ /* 0x001fd00000000114 */
[----:B------:R-:W-:-:S08]  /*1f60*/  DFMA R26, R26, R26, R26 ;  /* 0x0000001a1a1a722b */ /* 0x000fd0000000001a */
[----:B------:R-:W-:-:S08]  /*1f70*/  DFMA R26, R20, R26, R20 ;  /* 0x0000001a141a722b */ /* 0x000fd00000000014 */
[----:B------:R-:W-:-:S08]  /*1f80*/  DMUL R20, R22, R26 ;  /* 0x0000001a16147228 */ /* 0x000fd00000000000 */
[----:B------:R-:W-:-:S08]  /*1f90*/  DFMA R20, R22, R26, R20 ;  /* 0x0000001a1614722b */ /* 0x000fd00000000014 */
[----:B------:R-:W-:-:S08]  /*1fa0*/  DMUL R32, R20, R20 ;  /* 0x0000001414207228 */ /* 0x000fd00000000000 */
[----:B------:R-:W-:Y:S01]  /*1fb0*/  DFMA R24, R32, UR8, R24 ;  /* 0x0000000820187c2b */ /* 0x000fe20008000018 */
[----:B------:R-:W-:Y:S01]  /*1fc0*/  UMOV UR8, 0x75488a3f ;  /* 0x75488a3f00087882 */ /* 0x000fe20000000000 */
[----:B------:R-:W-:-:S06]  /*1fd0*/  UMOV UR9, 0x3ef3b20a ;  /* 0x3ef3b20a00097882 */ /* 0x000fcc0000000000 */
[----:B------:R-:W-:Y:S01]  /*1fe0*/  DFMA R30, R32, R24, UR8 ;  /* 0x00000008201e7e2b */ /* 0x000fe20008000018 */
[----:B------:R-:W-:Y:S01]  /*1ff0*/  UMOV UR8, 0xe4faecd5 ;  /* 0xe4faecd500087882 */ /* 0x000fe20000000000 */
[----:B------:R-:W-:Y:S01]  /*2000*/  UMOV UR9, 0x3f1745cd ;  /* 0x3f1745cd00097882 */ /* 0x000fe20000000000 */
[----:B------:R-:W-:-:S05]  /*2010*/  DADD R24, R22, -R20 ;  /* 0x0000000016187229 */ /* 0x000fca0000000814 */
[----:B------:R-:W-:Y:S01]  /*2020*/  DFMA R30, R32, R30, UR8 ;  /* 0x00000008201e7e2b */ /* 0x000fe2000800001e */
[----:B------:R-:W-:Y:S01]  /*2030*/  UMOV UR8, 0x258a578b ;  /* 0x258a578b00087882 */ /* 0x000fe20000000000 */
[----:B------:R-:W-:Y:S01]  /*2040*/  UMOV UR9, 0x3f3c71c7 ;  /* 0x3f3c71c700097882 */ /* 0x000fe20000000000 */
[----:B------:R-:W-:-:S05]  /*2050*/  DADD R24, R24, R24 ;  /* 0x0000000018187229 */ /* 0x000fca0000000018 */
[----:B------:R-:W-:Y:S01]  /*2060*/  DFMA R30, R32, R30, UR8 ;  /* 0x00000008201e7e2b */ /* 0x000fe2000800001e */
[----:B------:R-:W-:Y:S01]  /*2070*/  UMOV UR8, 0x9242b910 ;  /* 0x9242b91000087882 */ /* 0x000fe20000000000 */
[----:B------:R-:W-:Y:S01]  /*2080*/  UMOV UR9, 0x3f624924 ;  /* 0x3f62492400097882 */ /* 0x000fe20000000000 */
[----:B------:R-:W-:-:S05]  /*2090*/  DFMA R24, R22, -R20, R24 ;  /* 0x800000141618722b */ /* 0x000fca0000000018 */
[----:B------:R-:W-:Y:S01]  /*20a0*/  DFMA R30, R32, R30, UR8 ;  /* 0x00000008201e7e2b */ /* 0x000fe2000800001e */
[----:B------:R-:W-:Y:S01]  /*20b0*/  UMOV UR8, 0x99999dfb ;  /* 0x99999dfb00087882 */ /* 0x000fe20000000000 */
[----:B------:R-:W-:Y:S01]  /*20c0*/  UMOV UR9, 0x3f899999 ;  /* 0x3f89999900097882 */ /* 0x000fe20000000000 */
[----:B------:R-:W-:Y:S02]  /*20d0*/  DMUL R24, R26, R24 ;  /* 0x000000181a187228 */ /* 0x000fe40000000000 */
[----:B------:R-:W-:-:S03]  /*20e0*/  DMUL R26, R20, R20 ;  /* 0x00000014141a7228 */ /* 0x000fc60000000000 */
[----:B------:R-:W-:Y:S01]  /*20f0*/  DFMA R30, R32, R30, UR8 ;  /* 0x00000008201e7e2b */ /* 0x000fe2000800001e */
[----:B------:R-:W-:Y:S01]  /*2100*/  UMOV UR8, 0x55555555 ;  /* 0x5555555500087882 */ /* 0x000fe20000000000 */
[----:B------:R-:W-:-:S06]  /*2110*/  UMOV UR9, 0x3fb55555 ;  /* 0x3fb5555500097882 */ /* 0x000fcc0000000000 */
[----:B------:R-:W-:-:S08]  /*2120*/  DFMA R22, R32, R30, UR8 ;  /* 0x0000000820167e2b */ /* 0x000fd0000800001e */
[----:B------:R-:W-:Y:S01]  /*2130*/  DADD R28, -R22, UR8 ;  /* 0x00000008161c7e29 */ /* 0x000fe20008000100 */
[----:B------:R-:W-:Y:S01]  /*2140*/  UMOV UR8, 0xb9e7b0 ;  /* 0x00b9e7b000087882 */ /* 0x000fe20000000000 */
[----:B------:R-:W-:-:S06]  /*2150*/  UMOV UR9, 0x3c46a4cb ;  /* 0x3c46a4cb00097882 */ /* 0x000fcc0000000000 */
[----:B------:R-:W-:Y:S02]  /*2160*/  DFMA R28, R32, R30, R28 ;  /* 0x0000001e201c722b */ /* 0x000fe4000000001c */
[----:B------:R-:W-:Y:S01]  /*2170*/  DFMA R32, R20, R20, -R26 ;  /* 0x000000141420722b */ /* 0x000fe2000000081a */
[----:B------:R-:W-:Y:S02]  /*2180*/  VIADD R31, R25, 0x100000 ;  /* 0x00100000191f7836 */ /* 0x000fe40000000000 */
[----:B------:R-:W-:-:S03]  /*2190*/  IMAD.MOV.U32 R30, RZ, RZ, R24 ;  /* 0x000000ffff1e7224 */ /* 0x000fc600078e0018 */
[----:B------:R-:W-:Y:S01]  /*21a0*/  DADD R28, R28, -UR8 ;  /* 0x800000081c1c7e29 */ /* 0x000fe20008000000 */
[----:B------:R-:W-:Y:S01]  /*21b0*/  UMOV UR8, 0x80000000 ;  /* 0x8000000000087882 */ /* 0x000fe20000000000 */
[----:B------:R-:W-:Y:S01]  /*21c0*/  UMOV UR9, 0x43300000 ;  /* 0x4330000000097882 */ /* 0x000fe20000000000 */
[C---:B------:R-:W-:Y:S02]  /*21d0*/  DFMA R30, R20.reuse, R30, R32 ;  /* 0x0000001e141e722b */ /* 0x040fe40000000020 */
[----:B------:R-:W-:-:S08]  /*21e0*/  DMUL R32, R20, R26 ;  /* 0x0000001a14207228 */ /* 0x000fd00000000000 */
[----:B------:R-:W-:-:S08]  /*21f0*/  DFMA R34, R20, R26, -R32 ;  /* 0x0000001a1422722b */ /* 0x000fd00000000820 */
[----:B------:R-:W-:Y:S02]  /*2200*/  DFMA R34, R24, R26, R34 ;  /* 0x0000001a1822722b */ /* 0x000fe40000000022 */
[----:B------:R-:W-:-:S06]  /*2210*/  DADD R26, R22, R28 ;  /* 0x00000000161a7229 */ /* 0x000fcc000000001c */
[----:B------:R-:W-:Y:S02]  /*2220*/  DFMA R30, R20, R30, R34 ;  /* 0x0000001e141e722b */ /* 0x000fe40000000022 */
[----:B------:R-:W-:-:S08]  /*2230*/  DADD R34, R22, -R26 ;  /* 0x0000000016227229 */ /* 0x000fd0000000081a */
[----:B------:R-:W-:Y:S02]  /*2240*/  DADD R34, R28, R34 ;  /* 0x000000001c227229 */ /* 0x000fe40000000022 */
[----:B------:R-:W-:-:S08]  /*2250*/  DMUL R28, R26, R32 ;  /* 0x000000201a1c7228 */ /* 0x000fd00000000000 */
[----:B------:R-:W-:-:S08]  /*2260*/  DFMA R22, R26, R32, -R28 ;  /* 0x000000201a16722b */ /* 0x000fd0000000081c */
[----:B------:R-:W-:-:S08]  /*2270*/  DFMA R22, R26, R30, R22 ;  /* 0x0000001e1a16722b */ /* 0x000fd00000000016 */
[----:B------:R-:W-:-:S08]  /*2280*/  DFMA R34, R34, R32, R22 ;  /* 0x000000202222722b */ /* 0x000fd00000000016 */
[----:B------:R-:W-:-:S08]  /*2290*/  DADD R26, R28, R34 ;  /* 0x000000001c1a7229 */ /* 0x000fd00000000022 */
[--C-:B------:R-:W-:Y:S02]  /*22a0*/  DADD R22, R20, R26.reuse ;  /* 0x0000000014167229 */ /* 0x100fe4000000001a */
[----:B------:R-:W-:-:S06]  /*22b0*/  DADD R28, R28, -R26 ;  /* 0x000000001c1c7229 */ /* 0x000fcc000000081a */
[----:B------:R-:W-:Y:S02]  /*22c0*/  DADD R20, R20, -R22 ;  /* 0x0000000014147229 */ /* 0x000fe40000000816 */
[----:B------:R-:W-:-:S06]  /*22d0*/  DADD R28, R34, R28 ;  /* 0x00000000221c7229 */ /* 0x000fcc000000001c */
[----:B------:R-:W-:-:S08]  /*22e0*/  DADD R20, R26, R20 ;  /* 0x000000001a147229 */ /* 0x000fd00000000014 */
[----:B------:R-:W-:Y:S01]  /*22f0*/  DADD R28, R28, R20 ;  /* 0x000000001c1c7229 */ /* 0x000fe20000000014 */
[C---:B------:R-:W-:Y:S02]  /*2300*/  VIADD R20, R45.reuse, 0xfffffc01 ;  /* 0xfffffc012d147836 */ /* 0x040fe40000000000 */
[----:B------:R-:W-:-:S05]  /*2310*/  @P6 VIADD R20, R45, 0xfffffc02 ;  /* 0xfffffc022d146836 */ /* 0x000fca0000000000 */
[----:B------:R-:W-:Y:S01]  /*2320*/  DADD R28, R24, R28 ;  /* 0x00000000181c7229 */ /* 0x000fe2000000001c */
[----:B------:R-:W-:Y:S01]  /*2330*/  LOP3.LUT R24, R20, 0x80000000, RZ, 0x3c, !PT ;  /* 0x8000000014187812 */ /* 0x000fe200078e3cff */
[----:B------:R-:W-:-:S06]  /*2340*/  IMAD.MOV.U32 R25, RZ, RZ, 0x43300000 ;  /* 0x43300000ff197424 */ /* 0x000fcc00078e00ff */
[----:B------:R-:W-:Y:S02]  /*2350*/  DADD R26, R22, R28 ;  /* 0x00000000161a7229 */ /* 0x000fe4000000001c */
[----:B------:R-:W-:Y:S01]  /*2360*/  DADD R24, R24, -UR8 ;  /* 0x8000000818187e29 */ /* 0x000fe20008000000 */
[----:B------:R-:W-:Y:S01]  /*2370*/  UMOV UR8, 0xfefa39ef ;  /* 0xfefa39ef00087882 */ /* 0x000fe20000000000 */
[----:B------:R-:W-:-:S04]  /*2380*/  UMOV UR9, 0x3fe62e42 ;  /* 0x3fe62e4200097882 */ /* 0x000fc80000000000 */
[--C-:B------:R-:W-:Y:S02]  /*2390*/  DADD R30, R22, -R26.reuse ;  /* 0x00000000161e7229 */ /* 0x100fe4000000081a */
[----:B------:R-:W-:-:S06]  /*23a0*/  DFMA R20, R24, UR8, R26 ;  /* 0x0000000818147c2b */ /* 0x000fcc000800001a */
[----:B------:R-:W-:Y:S02]  /*23b0*/  DADD R30, R28, R30 ;  /* 0x000000001c1e7229 */ /* 0x000fe4000000001e */
[----:B------:R-:W-:Y:S01]  /*23c0*/  DFMA R22, R24, -UR8, R20 ;  /* 0x8000000818167c2b */ /* 0x000fe20008000014 */
[----:B------:R-:W-:Y:S01]  /*23d0*/  LOP3.LUT R29, R3, 0xff0fffff, RZ, 0xc0, !PT ;  /* 0xff0fffff031d7812 */ /* 0x000fe200078ec0ff */
[----:B------:R-:W-:-:S06]  /*23e0*/  IMAD.MOV.U32 R28, RZ, RZ, R2 ;  /* 0x000000ffff1c7224 */ /* 0x000fcc00078e0002 */
[----:B------:R-:W-:-:S08]  /*23f0*/  DADD R22, -R26, R22 ;  /* 0x000000001a167229 */ /* 0x000fd00000000116 */
[----:B------:R-:W-:-:S08]  /*2400*/  DADD R22, R30, -R22 ;  /* 0x000000001e167229 */ /* 0x000fd00000000816 */
[----:B------:R-:W-:Y:S01]  /*2410*/  DFMA R24, R24, UR10, R22 ;  /* 0x0000000a18187c2b */ /* 0x000fe20008000016 */
[----:B------:R-:W-:-:S05]  /*2420*/  IMAD.SHL.U32 R22, R3, 0x2, RZ ;  /* 0x0000000203167824 */ /* 0x000fca00078e00ff */
[----:B------:R-:W-:Y:S02]  /*2430*/  ISETP.GT.U32.AND P6, PT, R22, -0x2000001, PT ;  /* 0xfdffffff1600780c */ /* 0x000fe40003fc4070 */
[----:B------:R-:W-:Y:S02]  /*2440*/  DADD R22, R20, R24 ;  /* 0x0000000014167229 */ /* 0x000fe40000000018 */
[----:B------:R-:W-:-:S06]  /*2450*/  SEL R29, R29, R3, P6 ;  /* 0x000000031d1d7207 */ /* 0x000fcc0003000000 */
[----:B------:R-:W-:Y:S02]  /*2460*/  DADD R20, R20, -R22 ;  /* 0x0000000014147229 */ /* 0x000fe40000000816 */
[----:B------:R-:W-:-:S06]  /*2470*/  DMUL R30, R22, R28 ;  /* 0x0000001c161e7228 */ /* 0x000fcc0000000000 */
[----:B------:R-:W-:Y:S02]  /*2480*/  DADD R20, R24, R20 ;  /* 0x0000000018147229 */ /* 0x000fe40000000014 */
[----:B------:R-:W-:-:S08]  /*2490*/  DFMA R22, R22, R28, -R30 ;  /* 0x0000001c1616722b */ /* 0x000fd0000000081e */
[----:B------:R-:W-:Y:S01]  /*24a0*/  DFMA R28, R20, R28, R22 ;  /* 0x0000001c141c722b */ /* 0x000fe20000000016 */
[----:B------:R-:W-:Y:S02]  /*24b0*/  IMAD.MOV.U32 R20, RZ, RZ, 0x652b82fe ;  /* 0x652b82feff147424 */ /* 0x000fe400078e00ff */
[----:B------:R-:W-:-:S05]  /*24c0*/  IMAD.MOV.U32 R21, RZ, RZ, 0x3ff71547 ;  /* 0x3ff71547ff157424 */ /* 0x000fca00078e00ff */
[----:B------:R-:W-:-:S08]  /*24d0*/  DADD R22, R30, R28 ;  /* 0x000000001e167229 */ /* 0x000fd0000000001c */
[----:B------:R-:W-:Y:S02]  /*24e0*/  DFMA R20, R22, R20, 6.75539944105574400000e+15 ;  /* 0x433800001614742b */ /* 0x000fe40000000014 */
[----:B------:R-:W-:Y:S01]  /*24f0*/  FSETP.GEU.AND P6, PT, |R23|, 4.1917929649353027344, PT ;  /* 0x4086232b1700780b */ /* 0x000fe20003fce200 */
[----:B------:R-:W-:-:S05]  /*2500*/  DADD R30, R30, -R22 ;  /* 0x000000001e1e7229 */ /* 0x000fca0000000816 */
[----:B------:R-:W-:-:S03]  /*2510*/  DADD R24, R20, -6.75539944105574400000e+15 ;  /* 0xc338000014187429 */ /* 0x000fc60000000000 */
[----:B------:R-:W-:-:S05]  /*2520*/  DADD R28, R28, R30 ;  /* 0x000000001c1c7229 */ /* 0x000fca000000001e */
        /* <DEDUP_REMOVED lines=38> */
[C---:B------:R-:W-:Y:S02]  /*2790*/  DADD R26, R22.reuse, +INF ;  /* 0x7ff00000161a7429 */ /* 0x040fe40000000000 */
[----:B------:R-:W-:-:S08]  /*27a0*/  DSETP.GEU.AND P6, PT, R22, RZ, PT ;  /* 0x000000ff1600722a */ /* 0x000fd00003fce000 */
[----:B------:R-:W-:Y:S02]  /*27b0*/  FSEL R26, R26, RZ, P6 ;  /* 0x000000ff1a1a7208 */ /* 0x000fe40003000000 */
[----:B------:R-:W-:Y:S02]  /*27c0*/  FSEL R27, R27, RZ, P6 ;  /* 0x000000ff1b1b7208 */ /* 0x000fe40003000000 */
[----:B------:R-:W-:-:S13]  /*27d0*/  FSETP.GEU.AND P6, PT, |R23|, 4.2275390625, PT ;  /* 0x408748001700780b */ /* 0x000fda0003fce200 */
[----:B------:R-:W-:-:S04]  /*27e0*/  @!P6 LEA.HI R3, R20, R20, RZ, 0x1 ;  /* 0x000000141403e211 */ /* 0x000fc800078f08ff */
[----:B------:R-:W-:-:S05]  /*27f0*/  @!P6 SHF.R.S32.HI R3, RZ, 0x1, R3 ;  /* 0x00000001ff03e819 */ /* 0x000fca0000011403 */
[----:B------:R-:W-:Y:S02]  /*2800*/  @!P6 IMAD.IADD R20, R20, 0x1, -R3 ;  /* 0x000000011414e824 */ /* 0x000fe400078e0a03 */
[----:B------:R-:W-:-:S03]  /*2810*/  @!P6 IMAD R25, R3, 0x100000, R25 ;  /* 0x001000000319e824 */ /* 0x000fc600078e0219 */
[----:B------:R-:W-:Y:S01]  /*2820*/  @!P6 LEA R21, R20, 0x3ff00000, 0x14 ;  /* 0x3ff000001415e811 */ /* 0x000fe200078ea0ff */
[----:B------:R-:W-:-:S06]  /*2830*/  @!P6 IMAD.MOV.U32 R20, RZ, RZ, RZ ;  /* 0x000000ffff14e224 */ /* 0x000fcc00078e00ff */
[----:B------:R-:W-:-:S11]  /*2840*/  @!P6 DMUL R26, R24, R20 ;  /* 0x00000014181ae228 */ /* 0x000fd60000000000 */
.L_x_38:
[----:B------:R-:W-:Y:S01]  /*2850*/  DFMA R28, R28, R26, R26 ;  /* 0x0000001a1c1c722b */ /* 0x000fe2000000001a */
[----:B------:R-:W-:Y:S01]  /*2860*/  IMAD.MOV.U32 R45, RZ, RZ, 0x0 ;  /* 0x00000000ff2d7424 */ /* 0x000fe200078e00ff */
[----:B------:R-:W-:-:S08]  /*2870*/  DSETP.NEU.AND P6, PT, |R26|, +INF , PT ;  /* 0x7ff000001a00742a */ /* 0x000fd00003fcd200 */
[----:B------:R-:W-:Y:S02]  /*2880*/  FSEL R22, R26, R28, !P6 ;  /* 0x0000001c1a167208 */ /* 0x000fe40007000000 */
[----:B------:R-:W-:Y:S01]  /*2890*/  FSEL R23, R27, R29, !P6 ;  /* 0x0000001d1b177208 */ /* 0x000fe20007000000 */
[----:B------:R-:W-:Y:S06]  /*28a0*/  RET.REL.NODEC R44 `(_Z9NCC_primePfPKfS1_S1_S1_PKifiiii) ;  /* 0xffffffd42cd47950 */ /* 0x000fec0003c3ffff */
.L_x_39:
[----:B------:R-:W-:-:S00]  /*28b0*/  BRA `(.L_x_39) ;  /* 0xfffffffc00fc7947 */ /* 0x000fc0000383ffff */
[----:B------:R-:W-:-:S00]  /*28c0*/  NOP ;  /* 0x0000000000007918 */ /* 0x000fc00000000000 */
        /* <DEDUP_REMOVED lines=11> */
.L_x_87:


//--------------------- .text._Z3NCCPfPKfS1_S1_S1_PKifiiii --------------------------
	.section	.text._Z3NCCPfPKfS1_S1_S1_PKifiiii,"ax",@progbits
	.align	128
        .global         _Z3NCCPfPKfS1_S1_S1_PKifiiii
        .type           _Z3NCCPfPKfS1_S1_S1_PKifiiii,@function
        .size           _Z3NCCPfPKfS1_S1_S1_PKifiiii,(.L_x_92 - _Z3NCCPfPKfS1_S1_S1_PKifiiii)
        .other          _Z3NCCPfPKfS1_S1_S1_PKifiiii,@"STO_CUDA_ENTRY STV_DEFAULT"
_Z3NCCPfPKfS1_S1_S1_PKifiiii:
.text._Z3NCCPfPKfS1_S1_S1_PKifiiii:
        /* <DEDUP_REMOVED lines=14> */
[----:B------:R-:W0:Y:S01]  /*00e0*/  LDCU UR6, c[0x0][0x3b0] ;  /* 0x00007600ff0677ac */ /* 0x000e220008000800 */
[----:B------:R-:W-:Y:S01]  /*00f0*/  SEL R9, R0, 0xffffffff, !P0 ;  /* 0xffffffff00097807 */ /* 0x000fe20004000000 */
[----:B------:R-:W1:Y:S01]  /*0100*/  LDC.64 R36, c[0x0][0x3a8] ;  /* 0x0000ea00ff247b82 */ /* 0x000e620000000a00 */
[----:B------:R-:W-:Y:S01]  /*0110*/  UMOV UR7, 0x401921fb ;  /* 0x401921fb00077882 */ /* 0x000fe20000000000 */
[----:B------:R-:W2:Y:S01]  /*0120*/  LDCU.64 UR4, c[0x0][0x358] ;  /* 0x00006b00ff0477ac */ /* 0x000ea20008000a00 */
[----:B0-----:R-:W0:Y:S01]  /*0130*/  F2F.F64.F32 R16, UR6 ;  /* 0x0000000600107d10 */ /* 0x001e220008201800 */
[----:B------:R-:W-:Y:S01]  /*0140*/  UMOV UR6, 0x54442d18 ;  /* 0x54442d1800067882 */ /* 0x000fe20000000000 */
[----:B------:R-:W-:Y:S02]  /*0150*/  IMAD.MOV.U32 R10, RZ, RZ, 0x0 ;  /* 0x00000000ff0a7424 */ /* 0x000fe400078e00ff */
[----:B------:R-:W-:Y:S01]  /*0160*/  IMAD.MOV.U32 R11, RZ, RZ, 0x3fd80000 ;  /* 0x3fd80000ff0b7424 */ /* 0x000fe200078e00ff */
[----:B------:R-:W3:Y:S01]  /*0170*/  S2R R0, SR_TID.Y ;  /* 0x0000000000007919 */ /* 0x000ee20000002200 */
[----:B------:R-:W3:Y:S01]  /*0180*/  LDC R21, c[0x0][0x364] ;  /* 0x0000d900ff157b82 */ /* 0x000ee20000000800 */
[----:B-1----:R-:W-:-:S06]  /*0190*/  IMAD.WIDE R36, R9, 0x4, R36 ;  /* 0x0000000409247825 */ /* 0x002fcc00078e0224 */
[----:B--2---:R1:W5:Y:S01]  /*01a0*/  LDG.E R36, desc[UR4][R36.64] ;  /* 0x0000000424247981 */ /* 0x004362000c1e1900 */
[----:B0-----:R-:W-:Y:S01]  /*01b0*/  DMUL R4, R16, UR6 ;  /* 0x0000000610047c28 */ /* 0x001fe20008000000 */
[----:B------:R-:W3:Y:S05]  /*01c0*/  S2UR UR6, SR_CTAID.Y ;  /* 0x00000000000679c3 */ /* 0x000eea0000002600 */
[----:B------:R-:W0:Y:S01]  /*01d0*/  MUFU.RSQ64H R7, R5 ;  /* 0x0000000500077308 */ /* 0x000e220000001c00 */
[----:B-1----:R-:W-:-:S03]  /*01e0*/  IMAD.MOV.U32 R37, RZ, RZ, R8 ;  /* 0x000000ffff257224 */ /* 0x002fc600078e0008 */
[----:B------:R-:W-:-:S05]  /*01f0*/  VIADD R6, R5, 0xfcb00000 ;  /* 0xfcb0000005067836 */ /* 0x000fca0000000000 */
[----:B------:R-:W-:Y:S01]  /*0200*/  ISETP.GE.U32.AND P0, PT, R6, 0x7ca00000, PT ;  /* 0x7ca000000600780c */ /* 0x000fe20003f06070 */
[----:B0-----:R-:W-:Y:S01]  /*0210*/  DMUL R2, R6, R6 ;  /* 0x0000000606027228 */ /* 0x001fe20000000000 */
[----:B---3--:R-:W-:-:S07]  /*0220*/  IMAD R0, R21, UR6, R0 ;  /* 0x0000000615007c24 */ /* 0x008fce000f8e0200 */
[----:B------:R-:W-:-:S08]  /*0230*/  DFMA R2, R4, -R2, 1 ;  /* 0x3ff000000402742b */ /* 0x000fd00000000802 */
[----:B------:R-:W-:Y:S02]  /*0240*/  DFMA R10, R2, R10, 0.5 ;  /* 0x3fe00000020a742b */ /* 0x000fe4000000000a */
[----:B------:R-:W-:-:S08]  /*0250*/  DMUL R2, R6, R2 ;  /* 0x0000000206027228 */ /* 0x000fd00000000000 */
[----:B------:R-:W-:-:S08]  /*0260*/  DFMA R10, R10, R2, R6 ;  /* 0x000000020a0a722b */ /* 0x000fd00000000006 */
[----:B------:R-:W-:Y:S02]  /*0270*/  DMUL R12, R4, R10 ;  /* 0x0000000a040c7228 */ /* 0x000fe40000000000 */
[----:B------:R-:W-:Y:S02]  /*0280*/  VIADD R19, R11, 0xfff00000 ;  /* 0xfff000000b137836 */ /* 0x000fe40000000000 */
[----:B------:R-:W-:-:S04]  /*0290*/  IMAD.MOV.U32 R18, RZ, RZ, R10 ;  /* 0x000000ffff127224 */ /* 0x000fc800078e000a */
[----:B------:R-:W-:-:S08]  /*02a0*/  DFMA R14, R12, -R12, R4 ;  /* 0x8000000c0c0e722b */ /* 0x000fd00000000004 */
[----:B------:R-:W-:Y:S01]  /*02b0*/  DFMA R2, R14, R18, R12 ;  /* 0x000000120e02722b */ /* 0x000fe2000000000c */
[----:B------:R-:W-:Y:S10]  /*02c0*/  @!P0 BRA `(.L_x_40) ;  /* 0x0000000000108947 */ /* 0x000ff40003800000 */
[----:B------:R-:W-:-:S07]  /*02d0*/  MOV R2, 0x2f0 ;  /* 0x000002f000027802 */ /* 0x000fce0000000f00 */
[----:B-----5:R-:W-:Y:S05]  /*02e0*/  CALL.REL.NOINC `($__internal_4_$__cuda_sm20_dsqrt_rn_f64_mediumpath_v1) ;  /* 0x0000001800287944 */ /* 0x020fea0003c00000 */
[----:B------:R-:W-:Y:S02]  /*02f0*/  IMAD.MOV.U32 R2, RZ, RZ, R6 ;  /* 0x000000ffff027224 */ /* 0x000fe400078e0006 */
[----:B------:R-:W-:-:S07]  /*0300*/  IMAD.MOV.U32 R3, RZ, RZ, R7 ;  /* 0x000000ffff037224 */ /* 0x000fce00078e0007 */
.L_x_40:
[----:B------:R-:W0:Y:S01]  /*0310*/  MUFU.RCP64H R5, R3 ;  /* 0x0000000300057308 */ /* 0x000e220000001800 */
[----:B------:R-:W-:-:S05]  /*0320*/  VIADD R4, R3, 0x300402 ;  /* 0x0030040203047836 */ /* 0x000fca0000000000 */
[----:B------:R-:W-:Y:S01]  /*0330*/  FSETP.GEU.AND P0, PT, |R4|, 5.8789094863358348022e-39, PT ;  /* 0x004004020400780b */ /* 0x000fe20003f0e200 */
[----:B0-----:R-:W-:-:S08]  /*0340*/  DFMA R6, R4, -R2, 1 ;  /* 0x3ff000000406742b */ /* 0x001fd00000000802 */
[----:B------:R-:W-:-:S08]  /*0350*/  DFMA R6, R6, R6, R6 ;  /* 0x000000060606722b */ /* 0x000fd00000000006 */
[----:B------:R-:W-:-:S08]  /*0360*/  DFMA R6, R4, R6, R4 ;  /* 0x000000060406722b */ /* 0x000fd00000000004 */
[----:B------:R-:W-:-:S08]  /*0370*/  DFMA R14, R6, -R2, 1 ;  /* 0x3ff00000060e742b */ /* 0x000fd00000000802 */
[----:B------:R-:W-:Y:S01]  /*0380*/  DFMA R14, R6, R14, R6 ;  /* 0x0000000e060e722b */ /* 0x000fe20000000006 */
[----:B------:R-:W-:Y:S10]  /*0390*/  @P0 BRA `(.L_x_41) ;  /* 0x0000000000180947 */ /* 0x000ff40003800000 */
[----:B------:R-:W-:Y:S01]  /*03a0*/  LOP3.LUT R4, R3, 0x7fffffff, RZ, 0xc0, !PT ;  /* 0x7fffffff03047812 */ /* 0x000fe200078ec0ff */
[----:B------:R-:W-:Y:S01]  /*03b0*/  IMAD.MOV.U32 R12, RZ, RZ, R2 ;  /* 0x000000ffff0c7224 */ /* 0x000fe200078e0002 */
[----:B------:R-:W-:Y:S01]  /*03c0*/  MOV R2, 0x400 ;  /* 0x0000040000027802 */ /* 0x000fe20000000f00 */
[----:B------:R-:W-:Y:S02]  /*03d0*/  IMAD.MOV.U32 R13, RZ, RZ, R3 ;  /* 0x000000ffff0d7224 */ /* 0x000fe400078e0003 */
[----:B------:R-:W-:-:S07]  /*03e0*/  VIADD R3, R4, 0xfff00000 ;  /* 0xfff0000004037836 */ /* 0x000fce0000000000 */
[----:B-----5:R-:W-:Y:S05]  /*03f0*/  CALL.REL.NOINC `($__internal_2_$__cuda_sm20_dblrcp_rn_slowpath_v3) ;  /* 0x0000000c00d47944 */ /* 0x020fea0003c00000 */
.L_x_41:
[----:B------:R-:W0:Y:S01]  /*0400*/  LDCU UR6, c[0x0][0x3bc] ;  /* 0x00007780ff0677ac */ /* 0x000e220008000800 */
[C---:B------:R-:W-:Y:S02]  /*0410*/  DADD R2, R16.reuse, 2 ;  /* 0x4000000010027429 */ /* 0x040fe40000000000 */
[----:B------:R-:W-:-:S08]  /*0420*/  DADD R12, R16, 2 ;  /* 0x40000000100c7429 */ /* 0x000fd00000000000 */
[----:B------:R-:W-:Y:S02]  /*0430*/  LOP3.LUT R11, R3, 0x7ff00000, RZ, 0xc0, !PT ;  /* 0x7ff00000030b7812 */ /* 0x000fe400078ec0ff */
[----:B0-----:R-:W-:-:S04]  /*0440*/  ISETP.GE.AND P0, PT, R0, UR6, PT ;  /* 0x0000000600007c0c */ /* 0x001fc8000bf06270 */
[----:B------:R-:W-:-:S09]  /*0450*/  SEL R10, R0, 0xffffffff, !P0 ;  /* 0xffffffff000a7807 */ /* 0x000fd20004000000 */
.L_x_67:
[----:B------:R-:W-:Y:S01]  /*0460*/  ISETP.GE.AND P0, PT, R10, RZ, PT ;  /* 0x000000ff0a00720c */ /* 0x000fe20003f06270 */
[----:B------:R-:W-:-:S12]  /*0470*/  BSSY.RECONVERGENT B6, `(.L_x_42) ;  /* 0x00000e6000067945 */ /* 0x000fd80003800200 */
[----:B------:R-:W-:Y:S05]  /*0480*/  @!P0 BRA `(.L_x_43) ;  /* 0x0000000c00908947 */ /* 0x000fea0003800000 */
[----:B------:R-:W-:Y:S01]  /*0490*/  BSSY.RECONVERGENT B5, `(.L_x_44) ;  /* 0x00000e2000057945 */ /* 0x000fe20003800200 */
.L_x_66:
[----:B------:R-:W-:Y:S01]  /*04a0*/  ISETP.GE.AND P0, PT, R9, RZ, PT ;  /* 0x000000ff0900720c */ /* 0x000fe20003f06270 */
[----:B------:R-:W-:-:S12]  /*04b0*/  BSSY.RECONVERGENT B4, `(.L_x_45) ;  /* 0x00000d8000047945 */ /* 0x000fd80003800200 */
[----:B------:R-:W-:Y:S05]  /*04c0*/  @!P0 BRA `(.L_x_46) ;  /* 0x0000000c00588947 */ /* 0x000fea0003800000 */
[----:B------:R-:W-:Y:S01]  /*04d0*/  BSSY.RECONVERGENT B3, `(.L_x_47) ;  /* 0x00000d4000037945 */ /* 0x000fe20003800200 */
.L_x_65:
[----:B------:R-:W0:Y:S01]  /*04e0*/  LDC R0, c[0x0][0x3b8] ;  /* 0x0000ee00ff007b82 */ /* 0x000e220000000800 */
[----:B------:R-:W-:Y:S01]  /*04f0*/  BSSY.RECONVERGENT B2, `(.L_x_48) ;  /* 0x00000b3000027945 */ /* 0x000fe20003800200 */
[----:B------:R-:W-:Y:S02]  /*0500*/  IMAD.MOV.U32 R8, RZ, RZ, RZ ;  /* 0x000000ffff087224 */ /* 0x000fe400078e00ff */
[----:B------:R-:W-:Y:S01]  /*0510*/  IMAD.MOV.U32 R2, RZ, RZ, RZ ;  /* 0x000000ffff027224 */ /* 0x000fe200078e00ff */
[----:B0----5:R-:W-:-:S13]  /*0520*/  ISETP.GE.AND P0, PT, R36, R0, PT ;  /* 0x000000002400720c */ /* 0x021fda0003f06270 */
[----:B------:R-:W-:Y:S05]  /*0530*/  @P0 BRA `(.L_x_49) ;  /* 0x0000000800b80947 */ /* 0x000fea0003800000 */
[----:B------:R-:W0:Y:S01]  /*0540*/  LDCU UR6, c[0x0][0x3bc] ;  /* 0x00007780ff0677ac */ /* 0x000e220008000800 */
[----:B------:R-:W-:Y:S01]  /*0550*/  IMAD R7, R9, R0, RZ ;  /* 0x0000000009077224 */ /* 0x000fe200078e02ff */
[----:B------:R-:W-:Y:S01]  /*0560*/  BSSY.RECONVERGENT B1, `(.L_x_50) ;  /* 0x00000aa000017945 */ /* 0x000fe20003800200 */
[C---:B------:R-:W-:Y:S01]  /*0570*/  IMAD.IADD R6, R36.reuse, 0x1, -R0 ;  /* 0x0000000124067824 */ /* 0x040fe200078e0a00 */
[----:B------:R-:W-:Y:S01]  /*0580*/  MOV R4, RZ ;  /* 0x000000ff00047202 */ /* 0x000fe20000000f00 */
[----:B------:R-:W-:Y:S02]  /*0590*/  IMAD.MOV.U32 R8, RZ, RZ, RZ ;  /* 0x000000ffff087224 */ /* 0x000fe400078e00ff */
[----:B------:R-:W-:Y:S02]  /*05a0*/  IMAD.MOV.U32 R3, RZ, RZ, RZ ;  /* 0x000000ffff037224 */ /* 0x000fe400078e00ff */
[----:B------:R-:W-:Y:S02]  /*05b0*/  IMAD.IADD R2, R36, 0x1, R7 ;  /* 0x0000000124027824 */ /* 0x000fe400078e0207 */
[----:B0-----:R-:W-:-:S04]  /*05c0*/  IMAD R5, R37, UR6, R10 ;  /* 0x0000000625057c24 */ /* 0x001fc8000f8e020a */
[----:B------:R-:W-:-:S04]  /*05d0*/  IMAD R5, R5, R0, RZ ;  /* 0x0000000005057224 */ /* 0x000fc800078e02ff */
[----:B------:R-:W-:-:S07]  /*05e0*/  IMAD.IADD R0, R36, 0x1, R5 ;  /* 0x0000000124007824 */ /* 0x000fce00078e0205 */
.L_x_61:
[----:B------:R-:W0:Y:S01]  /*05f0*/  LDCU UR6, c[0x0][0x3b8] ;  /* 0x00007700ff0677ac */ /* 0x000e220008000800 */
[----:B------:R-:W-:Y:S01]  /*0600*/  BSSY.RECONVERGENT B0, `(.L_x_51) ;  /* 0x0000096000007945 */ /* 0x000fe20003800200 */
[----:B0-----:R-:W-:-:S04]  /*0610*/  ISETP.GT.AND P0, PT, R4, UR6, PT ;  /* 0x0000000604007c0c */ /* 0x001fc8000bf04270 */
[----:B------:R-:W-:-:S13]  /*0620*/  ISETP.LT.OR P0, PT, R36, RZ, P0 ;  /* 0x000000ff2400720c */ /* 0x000fda0000701670 */
[----:B------:R-:W-:Y:S05]  /*0630*/  @P0 BRA `(.L_x_52) ;  /* 0x0000000800480947 */ /* 0x000fea0003800000 */
[----:B------:R-:W0:Y:S08]  /*0640*/  LDC.64 R24, c[0x0][0x390] ;  /* 0x0000e400ff187b82 */ /* 0x000e300000000a00 */
[----:B------:R-:W1:Y:S08]  /*0650*/  LDC.64 R20, c[0x0][0x3a0] ;  /* 0x0000e800ff147b82 */ /* 0x000e700000000a00 */
[----:B------:R-:W2:Y:S08]  /*0660*/  LDC.64 R22, c[0x0][0x388] ;  /* 0x0000e200ff167b82 */ /* 0x000eb00000000a00 */
[----:B------:R-:W3:Y:S01]  /*0670*/  LDC.64 R18, c[0x0][0x398] ;  /* 0x0000e600ff127b82 */ /* 0x000ee20000000a00 */
[----:B0-----:R-:W-:-:S06]  /*0680*/  IMAD.WIDE R24, R5, 0x4, R24 ;  /* 0x0000000405187825 */ /* 0x001fcc00078e0218 */
[----:B------:R-:W4:Y:S01]  /*0690*/  LDG.E R24, desc[UR4][R24.64] ;  /* 0x0000000418187981 */ /* 0x000f22000c1e1900 */
[----:B-1----:R-:W-:-:S06]  /*06a0*/  IMAD.WIDE R20, R7, 0x4, R20 ;  /* 0x0000000407147825 */ /* 0x002fcc00078e0214 */
[----:B------:R-:W4:Y:S01]  /*06b0*/  LDG.E R21, desc[UR4][R20.64] ;  /* 0x0000000414157981 */ /* 0x000f22000c1e1900 */
[----:B--2---:R-:W-:-:S06]  /*06c0*/  IMAD.WIDE R22, R0, 0x4, R22 ;  /* 0x0000000400167825 */ /* 0x004fcc00078e0216 */
[----:B------:R-:W2:Y:S01]  /*06d0*/  LDG.E R22, desc[UR4][R22.64] ;  /* 0x0000000416167981 */ /* 0x000ea2000c1e1900 */
[----:B---3--:R-:W-:-:S06]  /*06e0*/  IMAD.WIDE R18, R2, 0x4, R18 ;  /* 0x0000000402127825 */ /* 0x008fcc00078e0212 */
[----:B------:R-:W2:Y:S01]  /*06f0*/  LDG.E R19, desc[UR4][R18.64] ;  /* 0x0000000412137981 */ /* 0x000ea2000c1e1900 */
[----:B------:R-:W-:Y:S01]  /*0700*/  BSSY.RECONVERGENT B7, `(.L_x_53) ;  /* 0x000000a000077945 */ /* 0x000fe20003800200 */
[----:B------:R-:W-:Y:S02]  /*0710*/  IMAD.MOV.U32 R40, RZ, RZ, RZ ;  /* 0x000000ffff287224 */ /* 0x000fe400078e00ff */
[----:B------:R-:W-:Y:S02]  /*0720*/  IMAD.MOV.U32 R41, RZ, RZ, 0x40000000 ;  /* 0x40000000ff297424 */ /* 0x000fe400078e00ff */
[----:B----4-:R-:W-:-:S04]  /*0730*/  FMUL R27, R24, R21 ;  /* 0x00000015181b7220 */ /* 0x010fc80000400000 */
[----:B--2---:R-:W-:-:S04]  /*0740*/  FFMA R42, R22, R19, -R27 ;  /* 0x00000013162a7223 */ /* 0x004fc8000000081b */
[----:B------:R-:W0:Y:S02]  /*0750*/  F2F.F64.F32 R34, R42 ;  /* 0x0000002a00227310 */ /* 0x000e240000201800 */
[----:B0-----:R-:W-:-:S10]  /*0760*/  DADD R38, -RZ, |R34| ;  /* 0x00000000ff267229 */ /* 0x001fd40000000522 */
[----:B------:R-:W-:Y:S01]  /*0770*/  IMAD.MOV.U32 R20, RZ, RZ, R38 ;  /* 0x000000ffff147224 */ /* 0x000fe200078e0026 */
[----:B------:R-:W-:-:S07]  /*0780*/  MOV R38, 0x7a0 ;  /* 0x000007a000267802 */ /* 0x000fce0000000f00 */
[----:B------:R-:W-:Y:S05]  /*0790*/  CALL.REL.NOINC `($_Z3NCCPfPKfS1_S1_S1_PKifiiii$__internal_accurate_pow) ;  /* 0x00000018006c7944 */ /* 0x000fea0003c00000 */
[----:B------:R-:W-:Y:S05]  /*07a0*/  BSYNC.RECONVERGENT B7 ;  /* 0x0000000000077941 */ /* 0x000fea0003800200 */
.L_x_53:
[----:B------:R-:W-:Y:S01]  /*07b0*/  DADD R18, R34, 2 ;  /* 0x4000000022127429 */ /* 0x000fe20000000000 */
[----:B------:R-:W0:Y:S01]  /*07c0*/  LDC R21, c[0x0][0x3b0] ;  /* 0x0000ec00ff157b82 */ /* 0x000e220000000800 */
[C---:B------:R-:W-:Y:S01]  /*07d0*/  FSETP.NEU.AND P1, PT, R42.reuse, RZ, PT ;  /* 0x000000ff2a00720b */ /* 0x040fe20003f2d000 */
[----:B------:R-:W-:Y:S01]  /*07e0*/  BSSY.RECONVERGENT B7, `(.L_x_54) ;  /* 0x000000f000077945 */ /* 0x000fe20003800200 */
[----:B------:R-:W-:Y:S01]  /*07f0*/  DADD R38, -RZ, |R16| ;  /* 0x00000000ff267229 */ /* 0x000fe20000000510 */
[----:B------:R-:W-:-:S05]  /*0800*/  FSETP.NEU.AND P0, PT, R42, 1, PT ;  /* 0x3f8000002a00780b */ /* 0x000fca0003f0d000 */
[----:B------:R-:W-:Y:S02]  /*0810*/  LOP3.LUT R18, R19, 0x7ff00000, RZ, 0xc0, !PT ;  /* 0x7ff0000013127812 */ /* 0x000fe400078ec0ff */
[----:B------:R-:W-:Y:S02]  /*0820*/  FSEL R19, R24, RZ, P1 ;  /* 0x000000ff18137208 */ /* 0x000fe40000800000 */
[----:B------:R-:W-:Y:S02]  /*0830*/  ISETP.NE.AND P2, PT, R18, 0x7ff00000, PT ;  /* 0x7ff000001200780c */ /* 0x000fe40003f45270 */
[----:B------:R-:W-:-:S11]  /*0840*/  FSEL R18, R20, RZ, P1 ;  /* 0x000000ff14127208 */ /* 0x000fd60000800000 */
[----:B------:R-:W-:Y:S05]  /*0850*/  @P2 BRA `(.L_x_55) ;  /* 0x00000000001c2947 */ /* 0x000fea0003800000 */
[----:B------:R-:W-:-:S13]  /*0860*/  FSETP.NAN.AND P1, PT, R42, R42, PT ;  /* 0x0000002a2a00720b */ /* 0x000fda0003f28000 */
[----:B------:R-:W1:Y:S02]  /*0870*/  @P1 F2F.F64.F32 R42, R42 ;  /* 0x0000002a002a1310 */ /* 0x000e640000201800 */
[----:B-1----:R-:W-:Y:S01]  /*0880*/  @P1 DADD R18, R42, 2 ;  /* 0x400000002a121429 */ /* 0x002fe20000000000 */
[----:B------:R-:W-:Y:S10]  /*0890*/  @P1 BRA `(.L_x_55) ;  /* 0x00000000000c1947 */ /* 0x000ff40003800000 */
[----:B------:R-:W-:-:S14]  /*08a0*/  DSETP.NEU.AND P1, PT, |R34|, +INF , PT ;  /* 0x7ff000002200742a */ /* 0x000fdc0003f2d200 */
[----:B------:R-:W-:Y:S02]  /*08b0*/  @!P1 IMAD.MOV.U32 R18, RZ, RZ, 0x0 ;  /* 0x00000000ff129424 */ /* 0x000fe400078e00ff */
[----:B------:R-:W-:-:S07]  /*08c0*/  @!P1 IMAD.MOV.U32 R19, RZ, RZ, 0x7ff00000 ;  /* 0x7ff00000ff139424 */ /* 0x000fce00078e00ff */
.L_x_55:
[----:B------:R-:W-:Y:S05]  /*08d0*/  BSYNC.RECONVERGENT B7 ;  /* 0x0000000000077941 */ /* 0x000fea0003800200 */
.L_x_54:
[----:B------:R-:W-:Y:S01]  /*08e0*/  DADD R18, -RZ, -R18 ;  /* 0x00000000ff127229 */ /* 0x000fe20000000912 */
[----:B------:R-:W-:Y:S01]  /*08f0*/  BSSY.RECONVERGENT B7, `(.L_x_56) ;  /* 0x000000b000077945 */ /* 0x000fe20003800200 */
[----:B------:R-:W-:Y:S01]  /*0900*/  DSETP.NEU.AND P4, PT, |R16|, +INF , PT ;  /* 0x7ff000001000742a */ /* 0x000fe20003f8d200 */
[----:B------:R-:W-:Y:S01]  /*0910*/  IMAD.MOV.U32 R20, RZ, RZ, R38 ;  /* 0x000000ffff147224 */ /* 0x000fe200078e0026 */
[C---:B0-----:R-:W-:Y:S02]  /*0920*/  FSETP.NEU.AND P1, PT, R21.reuse, 1, PT ;  /* 0x3f8000001500780b */ /* 0x041fe40003f2d000 */
[C---:B------:R-:W-:Y:S02]  /*0930*/  FSETP.NAN.AND P2, PT, R21.reuse, R21, PT ;  /* 0x000000151500720b */ /* 0x040fe40003f48000 */
[----:B------:R-:W-:Y:S02]  /*0940*/  FSETP.NEU.AND P3, PT, R21, RZ, PT ;  /* 0x000000ff1500720b */ /* 0x000fe40003f6d000 */
[----:B------:R-:W-:-:S02]  /*0950*/  ISETP.NE.AND P5, PT, R11, 0x7ff00000, PT ;  /* 0x7ff000000b00780c */ /* 0x000fc40003fa5270 */
[----:B------:R-:W-:Y:S02]  /*0960*/  FSEL R34, R18, RZ, P0 ;  /* 0x000000ff12227208 */ /* 0x000fe40000000000 */
[----:B------:R-:W-:Y:S02]  /*0970*/  FSEL R35, R19, -1.875, P0 ;  /* 0xbff0000013237808 */ /* 0x000fe40000000000 */
[----:B------:R-:W-:-:S07]  /*0980*/  MOV R38, 0x9a0 ;  /* 0x000009a000267802 */ /* 0x000fce0000000f00 */
[----:B------:R-:W-:Y:S05]  /*0990*/  CALL.REL.NOINC `($_Z3NCCPfPKfS1_S1_S1_PKifiiii$__internal_accurate_pow) ;  /* 0x0000001400ec7944 */ /* 0x000fea0003c00000 */
[----:B------:R-:W-:Y:S05]  /*09a0*/  BSYNC.RECONVERGENT B7 ;  /* 0x0000000000077941 */ /* 0x000fea0003800200 */
.L_x_56:
[----:B------:R-:W-:Y:S01]  /*09b0*/  FSEL R23, R24, RZ, P3 ;  /* 0x000000ff18177208 */ /* 0x000fe20001800000 */
[----:B------:R-:W-:Y:S01]  /*09c0*/  BSSY.RECONVERGENT B7, `(.L_x_57) ;  /* 0x000001a000077945 */ /* 0x000fe20003800200 */
[----:B------:R-:W-:Y:S02]  /*09d0*/  FSEL R18, R20, RZ, P3 ;  /* 0x000000ff14127208 */ /* 0x000fe40001800000 */
[----:B------:R-:W-:Y:S02]  /*09e0*/  FSEL R21, R23, +QNAN , P4 ;  /* 0x7ff0000017157808 */ /* 0x000fe40002000000 */
[----:B------:R-:W-:Y:S02]  /*09f0*/  FSEL R19, R18, RZ, P4 ;  /* 0x000000ff12137208 */ /* 0x000fe40002000000 */
[----:B------:R-:W-:Y:S02]  /*0a00*/  @!P5 FSEL R23, R13, R21, P2 ;  /* 0x000000150d17d208 */ /* 0x000fe40001000000 */
[----:B------:R-:W-:-:S03]  /*0a10*/  @!P5 FSEL R18, R12, R19, P2 ;  /* 0x000000130c12d208 */ /* 0x000fc60001000000 */
[----:B------:R-:W-:-:S06]  /*0a20*/  IMAD.MOV.U32 R19, RZ, RZ, R23 ;  /* 0x000000ffff137224 */ /* 0x000fcc00078e0017 */
[----:B------:R-:W-:-:S10]  /*0a30*/  DADD R18, R18, R18 ;  /* 0x0000000012127229 */ /* 0x000fd40000000012 */
[----:B------:R-:W-:Y:S02]  /*0a40*/  FSEL R21, R19, 2, P1 ;  /* 0x4000000013157808 */ /* 0x000fe40000800000 */
[----:B------:R-:W-:Y:S01]  /*0a50*/  FSEL R20, R18, RZ, P1 ;  /* 0x000000ff12147208 */ /* 0x000fe20000800000 */
[----:B------:R-:W-:Y:S01]  /*0a60*/  IMAD.MOV.U32 R18, RZ, RZ, 0x1 ;  /* 0x00000001ff127424 */ /* 0x000fe200078e00ff */
[----:B------:R-:W0:Y:S01]  /*0a70*/  MUFU.RCP64H R19, R21 ;  /* 0x0000001500137308 */ /* 0x000e220000001800 */
[----:B------:R-:W-:-:S04]  /*0a80*/  FSETP.GEU.AND P1, PT, |R35|, 6.5827683646048100446e-37, PT ;  /* 0x036000002300780b */ /* 0x000fc80003f2e200 */
        /* <DEDUP_REMOVED lines=11> */
[----:B------:R-:W-:-:S07]  /*0b40*/  MOV R30, 0xb60 ;  /* 0x00000b60001e7802 */ /* 0x000fce0000000f00 */
[----:B------:R-:W-:Y:S05]  /*0b50*/  CALL.REL.NOINC `($__internal_3_$__cuda_sm20_div_rn_f64_full) ;  /* 0x00000008009c7944 */ /* 0x000fea0003c00000 */
.L_x_58:
[----:B------:R-:W-:Y:S05]  /*0b60*/  BSYNC.RECONVERGENT B7 ;  /* 0x0000000000077941 */ /* 0x000fea0003800200 */
.L_x_57:
[----:B------:R-:W-:Y:S01]  /*0b70*/  IMAD.MOV.U32 R20, RZ, RZ, 0x652b82fe ;  /* 0x652b82feff147424 */ /* 0x000fe200078e00ff */
[----:B------:R-:W-:Y:S01]  /*0b80*/  UMOV UR6, 0xfefa39ef ;  /* 0xfefa39ef00067882 */ /* 0x000fe20000000000 */
[----:B------:R-:W-:Y:S01]  /*0b90*/  IMAD.MOV.U32 R21, RZ, RZ, 0x3ff71547 ;  /* 0x3ff71547ff157424 */ /* 0x000fe200078e00ff */
[----:B------:R-:W-:Y:S01]  /*0ba0*/  UMOV UR7, 0x3fe62e42 ;  /* 0x3fe62e4200077882 */ /* 0x000fe20000000000 */
[----:B------:R-:W-:Y:S01]  /*0bb0*/  FSETP.GEU.AND P0, PT, |R19|, 4.1917929649353027344, PT ;  /* 0x4086232b1300780b */ /* 0x000fe20003f0e200 */
[----:B------:R-:W-:Y:S03]  /*0bc0*/  BSSY.RECONVERGENT B7, `(.L_x_59) ;  /* 0x0000035000077945 */ /* 0x000fe60003800200 */
[----:B------:R-:W-:-:S08]  /*0bd0*/  DFMA R20, R18, R20, 6.75539944105574400000e+15 ;  /* 0x433800001214742b */ /* 0x000fd00000000014 */
[----:B------:R-:W-:-:S08]  /*0be0*/  DADD R22, R20, -6.75539944105574400000e+15 ;  /* 0xc338000014167429 */ /* 0x000fd00000000000 */
[----:B------:R-:W-:Y:S01]  /*0bf0*/  DFMA R24, R22, -UR6, R18 ;  /* 0x8000000616187c2b */ /* 0x000fe20008000012 */
[----:B------:R-:W-:Y:S01]  /*0c00*/  UMOV UR6, 0x3b39803f ;  /* 0x3b39803f00067882 */ /* 0x000fe20000000000 */
[----:B------:R-:W-:-:S06]  /*0c10*/  UMOV UR7, 0x3c7abc9e ;  /* 0x3c7abc9e00077882 */ /* 0x000fcc0000000000 */
[----:B------:R-:W-:Y:S01]  /*0c20*/  DFMA R22, R22, -UR6, R24 ;  /* 0x8000000616167c2b */ /* 0x000fe20008000018 */
[----:B------:R-:W-:Y:S01]  /*0c30*/  UMOV UR6, 0x69ce2bdf ;  /* 0x69ce2bdf00067882 */ /* 0x000fe20000000000 */
[----:B------:R-:W-:Y:S01]  /*0c40*/  IMAD.MOV.U32 R24, RZ, RZ, -0x35dec16 ;  /* 0xfca213eaff187424 */ /* 0x000fe200078e00ff */
[----:B------:R-:W-:Y:S01]  /*0c50*/  MOV R25, 0x3e928af3 ;  /* 0x3e928af300197802 */ /* 0x000fe20000000f00 */
[----:B------:R-:W-:-:S05]  /*0c60*/  UMOV UR7, 0x3e5ade15 ;  /* 0x3e5ade1500077882 */ /* 0x000fca0000000000 */
        /* <DEDUP_REMOVED lines=42> */
.L_x_60:
[----:B------:R-:W-:Y:S05]  /*0f10*/  BSYNC.RECONVERGENT B7 ;  /* 0x0000000000077941 */ /* 0x000fea0003800200 */
.L_x_59:
[----:B------:R-:W-:Y:S01]  /*0f20*/  DMUL R22, R22, R14 ;  /* 0x0000000e16167228 */ /* 0x000fe20000000000 */
[----:B------:R-:W-:-:S09]  /*0f30*/  VIADD R3, R3, 0x1 ;  /* 0x0000000103037836 */ /* 0x000fd20000000000 */
[----:B------:R-:W0:Y:S02]  /*0f40*/  F2F.F32.F64 R23, R22 ;  /* 0x0000001600177310 */ /* 0x000e240000301000 */
[----:B0-----:R-:W-:-:S07]  /*0f50*/  FADD R8, R8, R23 ;  /* 0x0000001708087221 */ /* 0x001fce0000000000 */
.L_x_52:
[----:B------:R-:W-:Y:S05]  /*0f60*/  BSYNC.RECONVERGENT B0 ;  /* 0x0000000000007941 */ /* 0x000fea0003800200 */
.L_x_51:
[----:B------:R-:W-:Y:S02]  /*0f70*/  VIADD R6, R6, 0x1 ;  /* 0x0000000106067836 */ /* 0x000fe40000000000 */
[----:B------:R-:W-:Y:S02]  /*0f80*/  VIADD R36, R36, 0x1 ;  /* 0x0000000124247836 */ /* 0x000fe40000000000 */
[----:B------:R-:W-:Y:S01]  /*0f90*/  VIADD R5, R5, 0x1 ;  /* 0x0000000105057836 */ /* 0x000fe20000000000 */
[----:B------:R-:W-:Y:S01]  /*0fa0*/  ISETP.NE.AND P0, PT, R6, RZ, PT ;  /* 0x000000ff0600720c */ /* 0x000fe20003f05270 */
[----:B------:R-:W-:Y:S02]  /*0fb0*/  VIADD R7, R7, 0x1 ;  /* 0x0000000107077836 */ /* 0x000fe40000000000 */
[----:B------:R-:W-:Y:S02]  /*0fc0*/  VIADD R4, R4, 0x1 ;  /* 0x0000000104047836 */ /* 0x000fe40000000000 */
[----:B------:R-:W-:-:S02]  /*0fd0*/  VIADD R2, R2, 0x1 ;  /* 0x0000000102027836 */ /* 0x000fc40000000000 */
[----:B------:R-:W-:-:S06]  /*0fe0*/  VIADD R0, R0, 0x1 ;  /* 0x0000000100007836 */ /* 0x000fcc0000000000 */
[----:B------:R-:W-:Y:S05]  /*0ff0*/  @P0 BRA `(.L_x_61) ;  /* 0xfffffff4007c0947 */ /* 0x000fea000383ffff */
[----:B------:R-:W-:Y:S05]  /*1000*/  BSYNC.RECONVERGENT B1 ;  /* 0x0000000000017941 */ /* 0x000fea0003800200 */
.L_x_50:
[----:B------:R-:W-:-:S07]  /*1010*/  I2FP.F32.S32 R2, R3 ;  /* 0x0000000300027245 */ /* 0x000fce0000201400 */
.L_x_49:
[----:B------:R-:W-:Y:S05]  /*1020*/  BSYNC.RECONVERGENT B2 ;  /* 0x0000000000027941 */ /* 0x000fea0003800200 */
.L_x_48:
[----:B------:R-:W-:Y:S01]  /*1030*/  VIADD R0, R2, 0x1800000 ;  /* 0x0180000002007836 */ /* 0x000fe20000000000 */
[----:B------:R-:W-:Y:S04]  /*1040*/  BSSY.RECONVERGENT B0, `(.L_x_62) ;  /* 0x000000b000007945 */ /* 0x000fe80003800200 */
[----:B------:R-:W-:-:S04]  /*1050*/  LOP3.LUT R0, R0, 0x7f800000, RZ, 0xc0, !PT ;  /* 0x7f80000000007812 */ /* 0x000fc800078ec0ff */
[----:B------:R-:W-:-:S13]  /*1060*/  ISETP.GT.U32.AND P0, PT, R0, 0x1ffffff, PT ;  /* 0x01ffffff0000780c */ /* 0x000fda0003f04070 */
[----:B------:R-:W-:Y:S05]  /*1070*/  @P0 BRA `(.L_x_63) ;  /* 0x00000000000c0947 */ /* 0x000fea0003800000 */
[----:B------:R-:W-:-:S07]  /*1080*/  MOV R18, 0x10a0 ;  /* 0x000010a000127802 */ /* 0x000fce0000000f00 */
[----:B------:R-:W-:Y:S05]  /*1090*/  CALL.REL.NOINC `($__internal_5_$__cuda_sm20_rcp_rn_f32_slowpath) ;  /* 0x0000000c00547944 */ /* 0x000fea0003c00000 */
[----:B------:R-:W-:Y:S05]  /*10a0*/  BRA `(.L_x_64) ;  /* 0x0000000000107947 */ /* 0x000fea0003800000 */
.L_x_63:
[----:B------:R-:W0:Y:S02]  /*10b0*/  MUFU.RCP R7, R2 ;  /* 0x0000000200077308 */ /* 0x000e240000001000 */
[----:B0-----:R-:W-:-:S04]  /*10c0*/  FFMA R0, R7, R2, -1 ;  /* 0xbf80000007007423 */ /* 0x001fc80000000002 */
[----:B------:R-:W-:-:S04]  /*10d0*/  FADD.FTZ R0, -R0, -RZ ;  /* 0x800000ff00007221 */ /* 0x000fc80000010100 */
[----:B------:R-:W-:-:S07]  /*10e0*/  FFMA R7, R7, R0, R7 ;  /* 0x0000000007077223 */ /* 0x000fce0000000007 */
.L_x_64:
[----:B------:R-:W-:Y:S05]  /*10f0*/  BSYNC.RECONVERGENT B0 ;  /* 0x0000000000007941 */ /* 0x000fea0003800200 */
.L_x_62:
[----:B------:R-:W0:Y:S01]  /*1100*/  LDCU UR7, c[0x0][0x3bc] ;  /* 0x00007780ff0777ac */ /* 0x000e220008000800 */
[----:B------:R-:W1:Y:S01]  /*1110*/  LDC.64 R2, c[0x0][0x380] ;  /* 0x0000e000ff027b82 */ /* 0x000e620000000a00 */
[----:B------:R-:W-:Y:S01]  /*1120*/  FMUL R7, R7, R8 ;  /* 0x0000000807077220 */ /* 0x000fe20000400000 */
[----:B------:R-:W2:Y:S01]  /*1130*/  LDCU UR8, c[0x0][0x3b4] ;  /* 0x00007680ff0877ac */ /* 0x000ea20008000800 */
[----:B------:R-:W3:Y:S05]  /*1140*/  LDCU UR6, c[0x0][0x370] ;  /* 0x00006e00ff0677ac */ /* 0x000eea0008000800 */
[----:B------:R-:W4:Y:S01]  /*1150*/  LDC.64 R4, c[0x0][0x3a8] ;  /* 0x0000ea00ff047b82 */ /* 0x000f220000000a00 */
[----:B0-----:R-:W-:-:S04]  /*1160*/  IMAD R0, R37, UR7, R10 ;  /* 0x0000000725007c24 */ /* 0x001fc8000f8e020a */
[----:B--2---:R-:W-:Y:S01]  /*1170*/  IMAD R19, R0, UR8, R9 ;  /* 0x0000000800137c24 */ /* 0x004fe2000f8e0209 */
[----:B---3--:R-:W-:-:S03]  /*1180*/  IADD3 R9, PT, PT, R9, UR6, RZ ;  /* 0x0000000609097c10 */ /* 0x008fc6000fffe0ff */
[----:B-1----:R-:W-:Y:S01]  /*1190*/  IMAD.WIDE R2, R19, 0x4, R2 ;  /* 0x0000000413027825 */ /* 0x002fe200078e0202 */
[----:B------:R-:W-:-:S04]  /*11a0*/  ISETP.GE.AND P0, PT, R9, UR8, PT ;  /* 0x0000000809007c0c */ /* 0x000fc8000bf06270 */
[----:B------:R0:W-:Y:S01]  /*11b0*/  STG.E desc[UR4][R2.64], R7 ;  /* 0x0000000702007986 */ /* 0x0001e2000c101904 */
[----:B------:R-:W-:-:S05]  /*11c0*/  SEL R21, R9, 0xffffffff, !P0 ;  /* 0xffffffff09157807 */ /* 0x000fca0004000000 */
[----:B----4-:R-:W-:-:S05]  /*11d0*/  IMAD.WIDE R4, R21, 0x4, R4 ;  /* 0x0000000415047825 */ /* 0x010fca00078e0204 */
[----:B------:R0:W5:Y:S01]  /*11e0*/  LDG.E R36, desc[UR4][R4.64] ;  /* 0x0000000404247981 */ /* 0x000162000c1e1900 */
[----:B------:R-:W-:-:S13]  /*11f0*/  ISETP.GT.AND P0, PT, R21, -0x1, PT ;  /* 0xffffffff1500780c */ /* 0x000fda0003f04270 */
[----:B0-----:R-:W-:Y:S05]  /*1200*/  @P0 BRA `(.L_x_65) ;  /* 0xfffffff000b40947 */ /* 0x001fea000383ffff */
[----:B------:R-:W-:Y:S05]  /*1210*/  BSYNC.RECONVERGENT B3 ;  /* 0x0000000000037941 */ /* 0x000fea0003800200 */
.L_x_47:
[----:B------:R-:W-:-:S07]  /*1220*/  IMAD.MOV.U32 R9, RZ, RZ, R21 ;  /* 0x000000ffff097224 */ /* 0x000fce00078e0015 */
.L_x_46:
[----:B------:R-:W-:Y:S05]  /*1230*/  BSYNC.RECONVERGENT B4 ;  /* 0x0000000000047941 */ /* 0x000fea0003800200 */
.L_x_45:
        /* <DEDUP_REMOVED lines=8> */
.L_x_44:
[----:B------:R-:W-:-:S07]  /*12c0*/  IMAD.MOV.U32 R10, RZ, RZ, R0 ;  /* 0x000000ffff0a7224 */ /* 0x000fce00078e0000 */
.L_x_43:
[----:B------:R-:W-:Y:S05]  /*12d0*/  BSYNC.RECONVERGENT B6 ;  /* 0x0000000000067941 */ /* 0x000fea0003800200 */
.L_x_42:
[----:B------:R-:W0:Y:S01]  /*12e0*/  LDCU UR6, c[0x0][0x378] ;  /* 0x00006f00ff0677ac */ /* 0x000e220008000800 */
[----:B------:R-:W1:Y:S01]  /*12f0*/  LDCU UR7, c[0x0][0x3c0] ;  /* 0x00007800ff0777ac */ /* 0x000e620008000800 */
[----:B0-----:R-:W-:-:S05]  /*1300*/  VIADD R37, R37, UR6 ;  /* 0x0000000625257c36 */ /* 0x001fca0008000000 */
[C---:B------:R-:W-:Y:S02]  /*1310*/  ISETP.GT.AND P0, PT, R37.reuse, -0x1, PT ;  /* 0xffffffff2500780c */ /* 0x040fe40003f04270 */
[----:B-1----:R-:W-:-:S13]  /*1320*/  ISETP.LT.AND P1, PT, R37, UR7, PT ;  /* 0x0000000725007c0c */ /* 0x002fda000bf21270 */
[----:B------:R-:W-:Y:S05]  /*1330*/  @P0 BRA P1, `(.L_x_67) ;  /* 0xfffffff000480947 */ /* 0x000fea000083ffff */
[----:B------:R-:W-:Y:S05]  /*1340*/  EXIT ;  /* 0x000000000000794d */ /* 0x000fea0003800000 */
        .weak           $__internal_2_$__cuda_sm20_dblrcp_rn_slowpath_v3
        .type           $__internal_2_$__cuda_sm20_dblrcp_rn_slowpath_v3,@function
        .size           $__internal_2_$__cuda_sm20_dblrcp_rn_slowpath_v3,($__internal_3_$__cuda_sm20_div_rn_f64_full - $__internal_2_$__cuda_sm20_dblrcp_rn_slowpath_v3)
$__internal_2_$__cuda_sm20_dblrcp_rn_slowpath_v3:
[----:B------:R-:W-:-:S14]  /*1350*/  DSETP.GTU.AND P0, PT, |R12|, +INF , PT ;  /* 0x7ff000000c00742a */ /* 0x000fdc0003f0c200 */
[----:B------:R-:W-:Y:S05]  /*1360*/  @P0 BRA `(.L_x_68) ;  /* 0x0000000000800947 */ /* 0x000fea0003800000 */
[----:B------:R-:W-:-:S05]  /*1370*/  LOP3.LUT R6, R13, 0x7fffffff, RZ, 0xc0, !PT ;  /* 0x7fffffff0d067812 */ /* 0x000fca00078ec0ff */
[----:B------:R-:W-:-:S05]  /*1380*/  VIADD R4, R6, 0xffffffff ;  /* 0xffffffff06047836 */ /* 0x000fca0000000000 */
[----:B------:R-:W-:-:S13]  /*1390*/  ISETP.GE.U32.AND P0, PT, R4, 0x7fefffff, PT ;  /* 0x7fefffff0400780c */ /* 0x000fda0003f06070 */
[----:B------:R-:W-:Y:S01]  /*13a0*/  @P0 LOP3.LUT R5, R13, 0x7ff00000, RZ, 0x3c, !PT ;  /* 0x7ff000000d050812 */ /* 0x000fe200078e3cff */
[----:B------:R-:W-:Y:S01]  /*13b0*/  @P0 IMAD.MOV.U32 R4, RZ, RZ, RZ ;  /* 0x000000ffff040224 */ /* 0x000fe200078e00ff */
[----:B------:R-:W-:Y:S06]  /*13c0*/  @P0 BRA `(.L_x_69) ;  /* 0x0000000000700947 */ /* 0x000fec0003800000 */
[----:B------:R-:W-:-:S13]  /*13d0*/  ISETP.GE.U32.AND P0, PT, R6, 0x1000001, PT ;  /* 0x010000010600780c */ /* 0x000fda0003f06070 */
[----:B------:R-:W-:Y:S05]  /*13e0*/  @!P0 BRA `(.L_x_70) ;  /* 0x0000000000388947 */ /* 0x000fea0003800000 */
[----:B------:R-:W-:Y:S02]  /*13f0*/  VIADD R5, R13, 0xc0200000 ;  /* 0xc02000000d057836 */ /* 0x000fe40000000000 */
[----:B------:R-:W-:Y:S02]  /*1400*/  IMAD.MOV.U32 R4, RZ, RZ, R12 ;  /* 0x000000ffff047224 */ /* 0x000fe400078e000c */
[----:B------:R-:W0:Y:S01]  /*1410*/  MUFU.RCP64H R7, R5 ;  /* 0x0000000500077308 */ /* 0x000e220000001800 */
[----:B------:R-:W-:-:S06]  /*1420*/  IMAD.MOV.U32 R6, RZ, RZ, R3 ;  /* 0x000000ffff067224 */ /* 0x000fcc00078e0003 */
[----:B0-----:R-:W-:-:S08]  /*1430*/  DFMA R10, -R4, R6, 1 ;  /* 0x3ff00000040a742b */ /* 0x001fd00000000106 */
[----:B------:R-:W-:-:S08]  /*1440*/  DFMA R10, R10, R10, R10 ;  /* 0x0000000a0a0a722b */ /* 0x000fd0000000000a */
[----:B------:R-:W-:-:S08]  /*1450*/  DFMA R10, R6, R10, R6 ;  /* 0x0000000a060a722b */ /* 0x000fd00000000006 */
[----:B------:R-:W-:-:S08]  /*1460*/  DFMA R6, -R4, R10, 1 ;  /* 0x3ff000000406742b */ /* 0x000fd0000000010a */
[----:B------:R-:W-:-:S08]  /*1470*/  DFMA R6, R10, R6, R10 ;  /* 0x000000060a06722b */ /* 0x000fd0000000000a */
[----:B------:R-:W-:-:S08]  /*1480*/  DMUL R6, R6, 2.2250738585072013831e-308 ;  /* 0x0010000006067828 */ /* 0x000fd00000000000 */
[----:B------:R-:W-:-:S08]  /*1490*/  DFMA R10, -R12, R6, 1 ;  /* 0x3ff000000c0a742b */ /* 0x000fd00000000106 */
[----:B------:R-:W-:-:S08]  /*14a0*/  DFMA R10, R10, R10, R10 ;  /* 0x0000000a0a0a722b */ /* 0x000fd0000000000a */
[----:B------:R-:W-:Y:S01]  /*14b0*/  DFMA R4, R6, R10, R6 ;  /* 0x0000000a0604722b */ /* 0x000fe20000000006 */
[----:B------:R-:W-:Y:S10]  /*14c0*/  BRA `(.L_x_69) ;  /* 0x0000000000307947 */ /* 0x000ff40003800000 */
.L_x_70:
[----:B------:R-:W-:Y:S01]  /*14d0*/  DMUL R6, R12, 8.11296384146066816958e+31 ;  /* 0x469000000c067828 */ /* 0x000fe20000000000 */
[----:B------:R-:W-:-:S05]  /*14e0*/  IMAD.MOV.U32 R4, RZ, RZ, R3 ;  /* 0x000000ffff047224 */ /* 0x000fca00078e0003 */
[----:B------:R-:W0:Y:S02]  /*14f0*/  MUFU.RCP64H R5, R7 ;  /* 0x0000000700057308 */ /* 0x000e240000001800 */
[----:B0-----:R-:W-:-:S08]  /*1500*/  DFMA R10, -R6, R4, 1 ;  /* 0x3ff00000060a742b */ /* 0x001fd00000000104 */
[----:B------:R-:W-:-:S08]  /*1510*/  DFMA R10, R10, R10, R10 ;  /* 0x0000000a0a0a722b */ /* 0x000fd0000000000a */
[----:B------:R-:W-:-:S08]  /*1520*/  DFMA R10, R4, R10, R4 ;  /* 0x0000000a040a722b */ /* 0x000fd00000000004 */
[----:B------:R-:W-:-:S08]  /*1530*/  DFMA R4, -R6, R10, 1 ;  /* 0x3ff000000604742b */ /* 0x000fd0000000010a */
[----:B------:R-:W-:-:S08]  /*1540*/  DFMA R4, R10, R4, R10 ;  /* 0x000000040a04722b */ /* 0x000fd0000000000a */
[----:B------:R-:W-:Y:S01]  /*1550*/  DMUL R4, R4, 8.11296384146066816958e+31 ;  /* 0x4690000004047828 */ /* 0x000fe20000000000 */
[----:B------:R-:W-:Y:S10]  /*1560*/  BRA `(.L_x_69) ;  /* 0x0000000000087947 */ /* 0x000ff40003800000 */
.L_x_68:
[----:B------:R-:W-:Y:S01]  /*1570*/  LOP3.LUT R5, R13, 0x80000, RZ, 0xfc, !PT ;  /* 0x000800000d057812 */ /* 0x000fe200078efcff */
[----:B------:R-:W-:-:S07]  /*1580*/  IMAD.MOV.U32 R4, RZ, RZ, R12 ;  /* 0x000000ffff047224 */ /* 0x000fce00078e000c */
.L_x_69:
[----:B------:R-:W-:Y:S02]  /*1590*/  IMAD.MOV.U32 R3, RZ, RZ, 0x0 ;  /* 0x00000000ff037424 */ /* 0x000fe400078e00ff */
[----:B------:R-:W-:Y:S02]  /*15a0*/  IMAD.MOV.U32 R14, RZ, RZ, R4 ;  /* 0x000000ffff0e7224 */ /* 0x000fe400078e0004 */
[----:B------:R-:W-:Y:S01]  /*15b0*/  IMAD.MOV.U32 R15, RZ, RZ, R5 ;  /* 0x000000ffff0f7224 */ /* 0x000fe200078e0005 */
[----:B------:R-:W-:Y:S06]  /*15c0*/  RET.REL.NODEC R2 `(_Z3NCCPfPKfS1_S1_S1_PKifiiii) ;  /* 0xffffffe8028c7950 */ /* 0x000fec0003c3ffff */
        .weak           $__internal_3_$__cuda_sm20_div_rn_f64_full
        .type           $__internal_3_$__cuda_sm20_div_rn_f64_full,@function
        .size           $__internal_3_$__cuda_sm20_div_rn_f64_full,($__internal_4_$__cuda_sm20_dsqrt_rn_f64_mediumpath_v1 - $__internal_3_$__cuda_sm20_div_rn_f64_full)
$__internal_3_$__cuda_sm20_div_rn_f64_full:
[C---:B------:R-:W-:Y:S01]  /*15d0*/  FSETP.GEU.AND P0, PT, |R21|.reuse, 1.469367938527859385e-39, PT ;  /* 0x001000001500780b */ /* 0x040fe20003f0e200 */
[----:B------:R-:W-:Y:S01]  /*15e0*/  IMAD.MOV.U32 R22, RZ, RZ, 0x1 ;  /* 0x00000001ff167424 */ /* 0x000fe200078e00ff */
[----:B------:R-:W-:Y:S01]  /*15f0*/  LOP3.LUT R18, R21, 0x800fffff, RZ, 0xc0, !PT ;  /* 0x800fffff15127812 */ /* 0x000fe200078ec0ff */
[----:B------:R-:W-:Y:S01]  /*1600*/  IMAD.MOV.U32 R31, RZ, RZ, 0x1ca00000 ;  /* 0x1ca00000ff1f7424 */ /* 0x000fe200078e00ff */
[C---:B------:R-:W-:Y:S01]  /*1610*/  FSETP.GEU.AND P2, PT, |R35|.reuse, 1.469367938527859385e-39, PT ;  /* 0x001000002300780b */ /* 0x040fe20003f4e200 */
[----:B------:R-:W-:Y:S01]  /*1620*/  IMAD.MOV.U32 R28, RZ, RZ, R34 ;  /* 0x000000ffff1c7224 */ /* 0x000fe200078e0022 */
[----:B------:R-:W-:Y:S01]  /*1630*/  LOP3.LUT R19, R18, 0x3ff00000, RZ, 0xfc, !PT ;  /* 0x3ff0000012137812 */ /* 0x000fe200078efcff */
[----:B------:R-:W-:Y:S01]  /*1640*/  BSSY.RECONVERGENT B8, `(.L_x_71) ;  /* 0x0000050000087945 */ /* 0x000fe20003800200 */
[----:B------:R-:W-:Y:S02]  /*1650*/  MOV R18, R20 ;  /* 0x0000001400127202 */ /* 0x000fe40000000f00 */
[----:B------:R-:W-:-:S02]  /*1660*/  LOP3.LUT R32, R35, 0x7ff00000, RZ, 0xc0, !PT ;  /* 0x7ff0000023207812 */ /* 0x000fc400078ec0ff */
[C---:B------:R-:W-:Y:S01]  /*1670*/  LOP3.LUT R33, R21.reuse, 0x7ff00000, RZ, 0xc0, !PT ;  /* 0x7ff0000015217812 */ /* 0x040fe200078ec0ff */
[----:B------:R-:W-:Y:S02]  /*1680*/  @!P0 DMUL R18, R20, 8.98846567431157953865e+307 ;  /* 0x7fe0000014128828 */ /* 0x000fe40000000000 */
[----:B------:R-:W-:Y:S01]  /*1690*/  IMAD.MOV.U32 R38, RZ, RZ, R32 ;  /* 0x000000ffff267224 */ /* 0x000fe200078e0020 */
[C---:B------:R-:W-:Y:S02]  /*16a0*/  ISETP.GE.U32.AND P1, PT, R32.reuse, R33, PT ;  /* 0x000000212000720c */ /* 0x040fe40003f26070 */
[----:B------:R-:W-:Y:S01]  /*16b0*/  @!P2 LOP3.LUT R27, R21, 0x7ff00000, RZ, 0xc0, !PT ;  /* 0x7ff00000151ba812 */ /* 0x000fe200078ec0ff */
[----:B------:R-:W0:Y:S01]  /*16c0*/  MUFU.RCP64H R23, R19 ;  /* 0x0000001300177308 */ /* 0x000e220000001800 */
[----:B------:R-:W-:Y:S02]  /*16d0*/  SEL R29, R31, 0x63400000, !P1 ;  /* 0x634000001f1d7807 */ /* 0x000fe40004800000 */
[----:B------:R-:W-:-:S02]  /*16e0*/  @!P2 ISETP.GE.U32.AND P3, PT, R32, R27, PT ;  /* 0x0000001b2000a20c */ /* 0x000fc40003f66070 */
[----:B------:R-:W-:Y:S02]  /*16f0*/  LOP3.LUT R29, R29, 0x800fffff, R35, 0xf8, !PT ;  /* 0x800fffff1d1d7812 */ /* 0x000fe400078ef823 */
[----:B------:R-:W-:-:S05]  /*1700*/  @!P0 LOP3.LUT R33, R19, 0x7ff00000, RZ, 0xc0, !PT ;  /* 0x7ff0000013218812 */ /* 0x000fca00078ec0ff */
[----:B------:R-:W-:Y:S01]  /*1710*/  VIADD R40, R33, 0xffffffff ;  /* 0xffffffff21287836 */ /* 0x000fe20000000000 */
[----:B0-----:R-:W-:-:S08]  /*1720*/  DFMA R24, R22, -R18, 1 ;  /* 0x3ff000001618742b */ /* 0x001fd00000000812 */
[----:B------:R-:W-:-:S08]  /*1730*/  DFMA R24, R24, R24, R24 ;  /* 0x000000181818722b */ /* 0x000fd00000000018 */
[----:B------:R-:W-:Y:S01]  /*1740*/  DFMA R22, R22, R24, R22 ;  /* 0x000000181616722b */ /* 0x000fe20000000016 */
[----:B------:R-:W-:-:S04]  /*1750*/  @!P2 SEL R25, R31, 0x63400000, !P3 ;  /* 0x634000001f19a807 */ /* 0x000fc80005800000 */
[----:B------:R-:W-:-:S03]  /*1760*/  @!P2 LOP3.LUT R26, R25, 0x80000000, R35, 0xf8, !PT ;  /* 0x80000000191aa812 */ /* 0x000fc600078ef823 */
[----:B------:R-:W-:Y:S01]  /*1770*/  DFMA R24, R22, -R18, 1 ;  /* 0x3ff000001618742b */ /* 0x000fe20000000812 */
[----:B------:R-:W-:Y:S01]  /*1780*/  @!P2 LOP3.LUT R27, R26, 0x100000, RZ, 0xfc, !PT ;  /* 0x001000001a1ba812 */ /* 0x000fe200078efcff */
[----:B------:R-:W-:-:S06]  /*1790*/  @!P2 IMAD.MOV.U32 R26, RZ, RZ, RZ ;  /* 0x000000ffff1aa224 */ /* 0x000fcc00078e00ff */
[----:B------:R-:W-:Y:S02]  /*17a0*/  DFMA R22, R22, R24, R22 ;  /* 0x000000181616722b */ /* 0x000fe40000000016 */
[----:B------:R-:W-:-:S08]  /*17b0*/  @!P2 DFMA R28, R28, 2, -R26 ;  /* 0x400000001c1ca82b */ /* 0x000fd0000000081a */
[----:B------:R-:W-:Y:S02]  /*17c0*/  DMUL R24, R22, R28 ;  /* 0x0000001c16187228 */ /* 0x000fe40000000000 */
[----:B------:R-:W-:-:S05]  /*17d0*/  @!P2 LOP3.LUT R38, R29, 0x7ff00000, RZ, 0xc0, !PT ;  /* 0x7ff000001d26a812 */ /* 0x000fca00078ec0ff */
[----:B------:R-:W-:Y:S01]  /*17e0*/  VIADD R39, R38, 0xffffffff ;  /* 0xffffffff26277836 */ /* 0x000fe20000000000 */
[----:B------:R-:W-:-:S04]  /*17f0*/  DFMA R26, R24, -R18, R28 ;  /* 0x80000012181a722b */ /* 0x000fc8000000001c */
[----:B------:R-:W-:-:S04]  /*1800*/  ISETP.GT.U32.AND P0, PT, R39, 0x7feffffe, PT ;  /* 0x7feffffe2700780c */ /* 0x000fc80003f04070 */
[----:B------:R-:W-:Y:S01]  /*1810*/  ISETP.GT.U32.OR P0, PT, R40, 0x7feffffe, P0 ;  /* 0x7feffffe2800780c */ /* 0x000fe20000704470 */
[----:B------:R-:W-:-:S12]  /*1820*/  DFMA R26, R22, R26, R24 ;  /* 0x0000001a161a722b */ /* 0x000fd80000000018 */
[----:B------:R-:W-:Y:S05]  /*1830*/  @P0 BRA `(.L_x_72) ;  /* 0x00000000006c0947 */ /* 0x000fea0003800000 */
[----:B------:R-:W-:Y:S01]  /*1840*/  LOP3.LUT R23, R21, 0x7ff00000, RZ, 0xc0, !PT ;  /* 0x7ff0000015177812 */ /* 0x000fe200078ec0ff */
[----:B------:R-:W-:-:S03]  /*1850*/  IMAD.MOV.U32 R24, RZ, RZ, RZ ;  /* 0x000000ffff187224 */ /* 0x000fc600078e00ff */
[CC--:B------:R-:W-:Y:S02]  /*1860*/  VIADDMNMX R22, R32.reuse, -R23.reuse, 0xb9600000, !PT ;  /* 0xb960000020167446 */ /* 0x0c0fe40007800917 */
[----:B------:R-:W-:Y:S02]  /*1870*/  ISETP.GE.U32.AND P0, PT, R32, R23, PT ;  /* 0x000000172000720c */ /* 0x000fe40003f06070 */
[----:B------:R-:W-:Y:S02]  /*1880*/  VIMNMX R22, PT, PT, R22, 0x46a00000, PT ;  /* 0x46a0000016167848 */ /* 0x000fe40003fe0100 */
[----:B------:R-:W-:-:S05]  /*1890*/  SEL R31, R31, 0x63400000, !P0 ;  /* 0x634000001f1f7807 */ /* 0x000fca0004000000 */
[----:B------:R-:W-:-:S04]  /*18a0*/  IMAD.IADD R31, R22, 0x1, -R31 ;  /* 0x00000001161f7824 */ /* 0x000fc800078e0a1f */
        /* <DEDUP_REMOVED lines=12> */
[----:B------:R-:W-:-:S06]  /*1970*/  IMAD.MOV.U32 R18, RZ, RZ, RZ ;  /* 0x000000ffff127224 */ /* 0x000fcc00078e00ff */
[----:B------:R-:W-:-:S03]  /*1980*/  DFMA R18, R22, -R18, R26 ;  /* 0x800000121612722b */ /* 0x000fc6000000001a */
[----:B------:R-:W-:-:S03]  /*1990*/  LOP3.LUT R21, R25, R21, RZ, 0x3c, !PT ;  /* 0x0000001519157212 */ /* 0x000fc600078e3cff */
[----:B------:R-:W-:-:S04]  /*19a0*/  IADD3 R18, PT, PT, -R31, -0x43300000, RZ ;  /* 0xbcd000001f127810 */ /* 0x000fc80007ffe1ff */
[----:B------:R-:W-:-:S04]  /*19b0*/  FSETP.NEU.AND P0, PT, |R19|, R18, PT ;  /* 0x000000121300720b */ /* 0x000fc80003f0d200 */
[----:B------:R-:W-:Y:S02]  /*19c0*/  FSEL R22, R24, R22, !P0 ;  /* 0x0000001618167208 */ /* 0x000fe40004000000 */
[----:B------:R-:W-:Y:S01]  /*19d0*/  FSEL R23, R21, R23, !P0 ;  /* 0x0000001715177208 */ /* 0x000fe20004000000 */
[----:B------:R-:W-:Y:S06]  /*19e0*/  BRA `(.L_x_73) ;  /* 0x0000000000547947 */ /* 0x000fec0003800000 */
.L_x_72:
[----:B------:R-:W-:-:S14]  /*19f0*/  DSETP.NAN.AND P0, PT, R34, R34, PT ;  /* 0x000000222200722a */ /* 0x000fdc0003f08000 */
[----:B------:R-:W-:Y:S05]  /*1a00*/  @P0 BRA `(.L_x_74) ;  /* 0x0000000000440947 */ /* 0x000fea0003800000 */
[----:B------:R-:W-:-:S14]  /*1a10*/  DSETP.NAN.AND P0, PT, R20, R20, PT ;  /* 0x000000141400722a */ /* 0x000fdc0003f08000 */
[----:B------:R-:W-:Y:S05]  /*1a20*/  @P0 BRA `(.L_x_75) ;  /* 0x0000000000300947 */ /* 0x000fea0003800000 */
[----:B------:R-:W-:Y:S01]  /*1a30*/  ISETP.NE.AND P0, PT, R38, R33, PT ;  /* 0x000000212600720c */ /* 0x000fe20003f05270 */
[----:B------:R-:W-:Y:S01]  /*1a40*/  IMAD.MOV.U32 R22, RZ, RZ, 0x0 ;  /* 0x00000000ff167424 */ /* 0x000fe200078e00ff */
[----:B------:R-:W-:-:S11]  /*1a50*/  MOV R23, 0xfff80000 ;  /* 0xfff8000000177802 */ /* 0x000fd60000000f00 */
        /* <DEDUP_REMOVED lines=9> */
.L_x_75:
[----:B------:R-:W-:Y:S01]  /*1af0*/  LOP3.LUT R23, R21, 0x80000, RZ, 0xfc, !PT ;  /* 0x0008000015177812 */ /* 0x000fe200078efcff */
[----:B------:R-:W-:Y:S01]  /*1b00*/  IMAD.MOV.U32 R22, RZ, RZ, R20 ;  /* 0x000000ffff167224 */ /* 0x000fe200078e0014 */
[----:B------:R-:W-:Y:S06]  /*1b10*/  BRA `(.L_x_73) ;  /* 0x0000000000087947 */ /* 0x000fec0003800000 */
.L_x_74:
[----:B------:R-:W-:Y:S01]  /*1b20*/  LOP3.LUT R23, R35, 0x80000, RZ, 0xfc, !PT ;  /* 0x0008000023177812 */ /* 0x000fe200078efcff */
[----:B------:R-:W-:-:S07]  /*1b30*/  IMAD.MOV.U32 R22, RZ, RZ, R34 ;  /* 0x000000ffff167224 */ /* 0x000fce00078e0022 */
.L_x_73:
[----:B------:R-:W-:Y:S05]  /*1b40*/  BSYNC.RECONVERGENT B8 ;  /* 0x0000000000087941 */ /* 0x000fea0003800200 */
.L_x_71:
[----:B------:R-:W-:Y:S02]  /*1b50*/  IMAD.MOV.U32 R31, RZ, RZ, 0x0 ;  /* 0x00000000ff1f7424 */ /* 0x000fe400078e00ff */
[----:B------:R-:W-:Y:S02]  /*1b60*/  IMAD.MOV.U32 R18, RZ, RZ, R22 ;  /* 0x000000ffff127224 */ /* 0x000fe400078e0016 */
[----:B------:R-:W-:Y:S01]  /*1b70*/  IMAD.MOV.U32 R19, RZ, RZ, R23 ;  /* 0x000000ffff137224 */ /* 0x000fe200078e0017 */
[----:B------:R-:W-:Y:S06]  /*1b80*/  RET.REL.NODEC R30 `(_Z3NCCPfPKfS1_S1_S1_PKifiiii) ;  /* 0xffffffe41e1c7950 */ /* 0x000fec0003c3ffff */
        .weak           $__internal_4_$__cuda_sm20_dsqrt_rn_f64_mediumpath_v1
        .type           $__internal_4_$__cuda_sm20_dsqrt_rn_f64_mediumpath_v1,@function
        .size           $__internal_4_$__cuda_sm20_dsqrt_rn_f64_mediumpath_v1,($__internal_5_$__cuda_sm20_rcp_rn_f32_slowpath - $__internal_4_$__cuda_sm20_dsqrt_rn_f64_mediumpath_v1)
$__internal_4_$__cuda_sm20_dsqrt_rn_f64_mediumpath_v1:
[----:B------:R-:W-:Y:S01]  /*1b90*/  ISETP.GE.U32.AND P0, PT, R6, -0x3400000, PT ;  /* 0xfcc000000600780c */ /* 0x000fe20003f06070 */
[----:B------:R-:W-:-:S12]  /*1ba0*/  IMAD.MOV.U32 R11, RZ, RZ, R19 ;  /* 0x000000ffff0b7224 */ /* 0x000fd800078e0013 */
[----:B------:R-:W-:Y:S05]  /*1bb0*/  @!P0 BRA `(.L_x_76) ;  /* 0x0000000000208947 */ /* 0x000fea0003800000 */
[----:B------:R-:W-:-:S10]  /*1bc0*/  DFMA.RM R10, R14, R10, R12 ;  /* 0x0000000a0e0a722b */ /* 0x000fd4000000400c */
[----:B------:R-:W-:-:S05]  /*1bd0*/  IADD3 R6, P0, PT, R10, 0x1, RZ ;  /* 0x000000010a067810 */ /* 0x000fca0007f1e0ff */
[----:B------:R-:W-:-:S06]  /*1be0*/  IMAD.X R7, RZ, RZ, R11, P0 ;  /* 0x000000ffff077224 */ /* 0x000fcc00000e060b */
[----:B------:R-:W-:-:S08]  /*1bf0*/  DFMA.RP R4, -R10, R6, R4 ;  /* 0x000000060a04722b */ /* 0x000fd00000008104 */
[----:B------:R-:W-:-:S06]  /*1c00*/  DSETP.GT.AND P0, PT, R4, RZ, PT ;  /* 0x000000ff0400722a */ /* 0x000fcc0003f04000 */
[----:B------:R-:W-:Y:S02]  /*1c10*/  FSEL R6, R6, R10, P0 ;  /* 0x0000000a06067208 */ /* 0x000fe40000000000 */
[----:B------:R-:W-:Y:S01]  /*1c20*/  FSEL R7, R7, R11, P0 ;  /* 0x0000000b07077208 */ /* 0x000fe20000000000 */
[----:B------:R-:W-:Y:S06]  /*1c30*/  BRA `(.L_x_77) ;  /* 0x0000000000647947 */ /* 0x000fec0003800000 */
.L_x_76:
[----:B------:R-:W-:-:S14]  /*1c40*/  DSETP.NE.AND P0, PT, R4, RZ, PT ;  /* 0x000000ff0400722a */ /* 0x000fdc0003f05000 */
[----:B------:R-:W-:Y:S05]  /*1c50*/  @!P0 BRA `(.L_x_78) ;  /* 0x0000000000588947 */ /* 0x000fea0003800000 */
[----:B------:R-:W-:-:S13]  /*1c60*/  ISETP.GE.AND P0, PT, R5, RZ, PT ;  /* 0x000000ff0500720c */ /* 0x000fda0003f06270 */
[----:B------:R-:W-:Y:S02]  /*1c70*/  @!P0 IMAD.MOV.U32 R6, RZ, RZ, 0x0 ;  /* 0x00000000ff068424 */ /* 0x000fe400078e00ff */
[----:B------:R-:W-:Y:S01]  /*1c80*/  @!P0 IMAD.MOV.U32 R7, RZ, RZ, -0x80000 ;  /* 0xfff80000ff078424 */ /* 0x000fe200078e00ff */
[----:B------:R-:W-:Y:S06]  /*1c90*/  @!P0 BRA `(.L_x_77) ;  /* 0x00000000004c8947 */ /* 0x000fec0003800000 */
[----:B------:R-:W-:-:S13]  /*1ca0*/  ISETP.GT.AND P0, PT, R5, 0x7fefffff, PT ;  /* 0x7fefffff0500780c */ /* 0x000fda0003f04270 */
[----:B------:R-:W-:Y:S05]  /*1cb0*/  @P0 BRA `(.L_x_78) ;  /* 0x0000000000400947 */ /* 0x000fea0003800000 */
[----:B------:R-:W-:Y:S01]  /*1cc0*/  DMUL R4, R4, 8.11296384146066816958e+31 ;  /* 0x4690000004047828 */ /* 0x000fe20000000000 */
[----:B------:R-:W-:Y:S01]  /*1cd0*/  IMAD.MOV.U32 R6, RZ, RZ, RZ ;  /* 0x000000ffff067224 */ /* 0x000fe200078e00ff */
[----:B------:R-:W-:Y:S01]  /*1ce0*/  MOV R13, 0x3fd80000 ;  /* 0x3fd80000000d7802 */ /* 0x000fe20000000f00 */
[----:B------:R-:W-:-:S03]  /*1cf0*/  IMAD.MOV.U32 R12, RZ, RZ, 0x0 ;  /* 0x00000000ff0c7424 */ /* 0x000fc600078e00ff */
[----:B------:R-:W0:Y:S02]  /*1d00*/  MUFU.RSQ64H R7, R5 ;  /* 0x0000000500077308 */ /* 0x000e240000001c00 */
[----:B0-----:R-:W-:-:S08]  /*1d10*/  DMUL R10, R6, R6 ;  /* 0x00000006060a7228 */ /* 0x001fd00000000000 */
[----:B------:R-:W-:-:S08]  /*1d20*/  DFMA R10, R4, -R10, 1 ;  /* 0x3ff00000040a742b */ /* 0x000fd0000000080a */
[----:B------:R-:W-:Y:S02]  /*1d30*/  DFMA R12, R10, R12, 0.5 ;  /* 0x3fe000000a0c742b */ /* 0x000fe4000000000c */
[----:B------:R-:W-:-:S08]  /*1d40*/  DMUL R10, R6, R10 ;  /* 0x0000000a060a7228 */ /* 0x000fd00000000000 */
[----:B------:R-:W-:-:S08]  /*1d50*/  DFMA R10, R12, R10, R6 ;  /* 0x0000000a0c0a722b */ /* 0x000fd00000000006 */
[----:B------:R-:W-:Y:S02]  /*1d60*/  DMUL R6, R4, R10 ;  /* 0x0000000a04067228 */ /* 0x000fe40000000000 */
[----:B------:R-:W-:-:S06]  /*1d70*/  VIADD R11, R11, 0xfff00000 ;  /* 0xfff000000b0b7836 */ /* 0x000fcc0000000000 */
[----:B------:R-:W-:-:S08]  /*1d80*/  DFMA R12, R6, -R6, R4 ;  /* 0x80000006060c722b */ /* 0x000fd00000000004 */
[----:B------:R-:W-:-:S10]  /*1d90*/  DFMA R6, R10, R12, R6 ;  /* 0x0000000c0a06722b */ /* 0x000fd40000000006 */
[----:B------:R-:W-:Y:S01]  /*1da0*/  VIADD R7, R7, 0xfcb00000 ;  /* 0xfcb0000007077836 */ /* 0x000fe20000000000 */
[----:B------:R-:W-:Y:S06]  /*1db0*/  BRA `(.L_x_77) ;  /* 0x0000000000047947 */ /* 0x000fec0003800000 */
.L_x_78:
[----:B------:R-:W-:-:S11]  /*1dc0*/  DADD R6, R4, R4 ;  /* 0x0000000004067229 */ /* 0x000fd60000000004 */
.L_x_77:
[----:B------:R-:W-:-:S04]  /*1dd0*/  IMAD.MOV.U32 R3, RZ, RZ, 0x0 ;  /* 0x00000000ff037424 */ /* 0x000fc800078e00ff */
[----:B------:R-:W-:Y:S05]  /*1de0*/  RET.REL.NODEC R2 `(_Z3NCCPfPKfS1_S1_S1_PKifiiii) ;  /* 0xffffffe002847950 */ /* 0x000fea0003c3ffff */
        .weak           $__internal_5_$__cuda_sm20_rcp_rn_f32_slowpath
        .type           $__internal_5_$__cuda_sm20_rcp_rn_f32_slowpath,@function
        .size           $__internal_5_$__cuda_sm20_rcp_rn_f32_slowpath,($_Z3NCCPfPKfS1_S1_S1_PKifiiii$__internal_accurate_pow - $__internal_5_$__cuda_sm20_rcp_rn_f32_slowpath)
$__internal_5_$__cuda_sm20_rcp_rn_f32_slowpath:
        /* <DEDUP_REMOVED lines=15> */
.L_x_80:
        /* <DEDUP_REMOVED lines=33> */
.L_x_82:
[----:B------:R0:W1:Y:S02]  /*20f0*/  MUFU.RCP R3, R2 ;  /* 0x0000000200037308 */ /* 0x0000640000001000 */
.L_x_81:
[----:B------:R-:W-:Y:S05]  /*2100*/  BSYNC.RECONVERGENT B1 ;  /* 0x0000000000017941 */ /* 0x000fea0003800200 */
.L_x_79:
[----:B-1----:R-:W-:Y:S01]  /*2110*/  IMAD.MOV.U32 R7, RZ, RZ, R3 ;  /* 0x000000ffff077224 */ /* 0x002fe200078e0003 */
[----:B------:R-:W-:Y:S01]  /*2120*/  MOV R3, 0x0 ;  /* 0x0000000000037802 */ /* 0x000fe20000000f00 */
[----:B0-----:R-:W-:-:S04]  /*2130*/  IMAD.MOV.U32 R2, RZ, RZ, R18 ;  /* 0x000000ffff027224 */ /* 0x001fc800078e0012 */
[----:B------:R-:W-:Y:S05]  /*2140*/  RET.REL.NODEC R2 `(_Z3NCCPfPKfS1_S1_S1_PKifiiii) ;  /* 0xffffffdc02ac7950 */ /* 0x000fea0003c3ffff */
        .type           $_Z3NCCPfPKfS1_S1_S1_PKifiiii$__internal_accurate_pow,@function
        .size           $_Z3NCCPfPKfS1_S1_S1_PKifiiii$__internal_accurate_pow,(.L_x_92 - $_Z3NCCPfPKfS1_S1_S1_PKifiiii$__internal_accurate_pow)
$_Z3NCCPfPKfS1_S1_S1_PKifiiii$__internal_accurate_pow:
[----:B------:R-:W-:Y:S01]  /*2150*/  ISETP.GT.U32.AND P0, PT, R39, 0xfffff, PT ;  /* 0x000fffff2700780c */ /* 0x000fe20003f04070 */
[----:B------:R-:W-:Y:S01]  /*2160*/  IMAD.MOV.U32 R18, RZ, RZ, R20 ;  /* 0x000000ffff127224 */ /* 0x000fe200078e0014 */
[----:B------:R-:W-:Y:S01]  /*2170*/  UMOV UR6, 0x7d2cafe2 ;  /* 0x7d2cafe200067882 */ /* 0x000fe20000000000 */
[----:B------:R-:W-:Y:S01]  /*2180*/  IMAD.MOV.U32 R19, RZ, RZ, R39 ;  /* 0x000000ffff137224 */ /* 0x000fe200078e0027 */
[----:B------:R-:W-:Y:S01]  /*2190*/  UMOV UR7, 0x3eb0f5ff ;  /* 0x3eb0f5ff00077882 */ /* 0x000fe20000000000 */
[----:B------:R-:W-:Y:S01]  /*21a0*/  IMAD.MOV.U32 R22, RZ, RZ, 0x41ad3b5a ;  /* 0x41ad3b5aff167424 */ /* 0x000fe200078e00ff */
[----:B------:R-:W-:Y:S01]  /*21b0*/  UMOV UR8, 0x3b39803f ;  /* 0x3b39803f00087882 */ /* 0x000fe20000000000 */
[----:B------:R-:W-:Y:S01]  /*21c0*/  IMAD.MOV.U32 R23, RZ, RZ, 0x3ed0f5d2 ;  /* 0x3ed0f5d2ff177424 */ /* 0x000fe200078e00ff */
[----:B------:R-:W-:-:S05]  /*21d0*/  UMOV UR9, 0x3c7abc9e ;  /* 0x3c7abc9e00097882 */ /* 0x000fca0000000000 */
[----:B------:R-:W-:Y:S01]  /*21e0*/  @!P0 DMUL R30, R18, 1.80143985094819840000e+16 ;  /* 0x43500000121e8828 */ /* 0x000fe20000000000 */
[--C-:B------:R-:W-:Y:S01]  /*21f0*/  IMAD.MOV.U32 R18, RZ, RZ, R39.reuse ;  /* 0x000000ffff127224 */ /* 0x100fe200078e0027 */
[----:B------:R-:W-:-:S08]  /*2200*/  SHF.R.U32.HI R39, RZ, 0x14, R39 ;  /* 0x00000014ff277819 */ /* 0x000fd00000011627 */
[----:B------:R-:W-:Y:S01]  /*2210*/  @!P0 IMAD.MOV.U32 R18, RZ, RZ, R31 ;  /* 0x000000ffff128224 */ /* 0x000fe200078e001f */
[----:B------:R-:W-:Y:S01]  /*2220*/  @!P0 LEA.HI R39, R31, 0xffffffca, RZ, 0xc ;  /* 0xffffffca1f278811 */ /* 0x000fe200078f60ff */
[----:B------:R-:W-:-:S03]  /*2230*/  @!P0 IMAD.MOV.U32 R20, RZ, RZ, R30 ;  /* 0x000000ffff148224 */ /* 0x000fc600078e001e */
[----:B------:R-:W-:-:S04]  /*2240*/  LOP3.LUT R18, R18, 0x800fffff, RZ, 0xc0, !PT ;  /* 0x800fffff12127812 */ /* 0x000fc800078ec0ff */
        /* <DEDUP_REMOVED lines=36> */
[----:B------:R-:W-:-:S03]  /*2490*/  UMOV UR7, 0x3fb55555 ;  /* 0x3fb5555500077882 */ /* 0x000fc60000000000 */
[----:B------:R-:W-:Y:S02]  /*24a0*/  VIADD R31, R23, 0x100000 ;  /* 0x00100000171f7836 */ /* 0x000fe40000000000 */
[----:B------:R-:W-:Y:S01]  /*24b0*/  IMAD.MOV.U32 R30, RZ, RZ, R22 ;  /* 0x000000ffff1e7224 */ /* 0x000fe200078e0016 */
[----:B------:R-:W-:-:S08]  /*24c0*/  DFMA R20, R32, R28, UR6 ;  /* 0x0000000620147e2b */ /* 0x000fd0000800001c */
[----:B------:R-:W-:Y:S01]  /*24d0*/  DADD R26, -R20, UR6 ;  /* 0x00000006141a7e29 */ /* 0x000fe20008000100 */
[----:B------:R-:W-:Y:S01]  /*24e0*/  UMOV UR6, 0xb9e7b0 ;  /* 0x00b9e7b000067882 */ /* 0x000fe20000000000 */
[----:B------:R-:W-:-:S06]  /*24f0*/  UMOV UR7, 0x3c46a4cb ;  /* 0x3c46a4cb00077882 */ /* 0x000fcc0000000000 */
[----:B------:R-:W-:Y:S02]  /*2500*/  DFMA R26, R32, R28, R26 ;  /* 0x0000001c201a722b */ /* 0x000fe4000000001a */
[C---:B------:R-:W-:Y:S02]  /*2510*/  DFMA R28, R18.reuse, R18, -R24 ;  /* 0x00000012121c722b */ /* 0x040fe40000000818 */
[----:B------:R-:W-:-:S06]  /*2520*/  DMUL R32, R18, R24 ;  /* 0x0000001812207228 */ /* 0x000fcc0000000000 */
[----:B------:R-:W-:Y:S02]  /*2530*/  DFMA R28, R18, R30, R28 ;  /* 0x0000001e121c722b */ /* 0x000fe4000000001c */
[----:B------:R-:W-:Y:S01]  /*2540*/  DADD R30, R26, -UR6 ;  /* 0x800000061a1e7e29 */ /* 0x000fe20008000000 */
[----:B------:R-:W-:Y:S01]  /*2550*/  UMOV UR6, 0x80000000 ;  /* 0x8000000000067882 */ /* 0x000fe20000000000 */
[----:B------:R-:W-:Y:S01]  /*2560*/  DFMA R26, R18, R24, -R32 ;  /* 0x00000018121a722b */ /* 0x000fe20000000820 */
[----:B------:R-:W-:-:S07]  /*2570*/  UMOV UR7, 0x43300000 ;  /* 0x4330000000077882 */ /* 0x000fce0000000000 */
[----:B------:R-:W-:Y:S02]  /*2580*/  DFMA R26, R22, R24, R26 ;  /* 0x00000018161a722b */ /* 0x000fe4000000001a */
[----:B------:R-:W-:-:S06]  /*2590*/  DADD R24, R20, R30 ;  /* 0x0000000014187229 */ /* 0x000fcc000000001e */
[----:B------:R-:W-:Y:S02]  /*25a0*/  DFMA R26, R18, R28, R26 ;  /* 0x0000001c121a722b */ /* 0x000fe4000000001a */
[----:B------:R-:W-:Y:S02]  /*25b0*/  DADD R28, R20, -R24 ;  /* 0x00000000141c7229 */ /* 0x000fe40000000818 */
[----:B------:R-:W-:-:S06]  /*25c0*/  DMUL R20, R24, R32 ;  /* 0x0000002018147228 */ /* 0x000fcc0000000000 */
[----:B------:R-:W-:Y:S02]  /*25d0*/  DADD R30, R30, R28 ;  /* 0x000000001e1e7229 */ /* 0x000fe4000000001c */
        /* <DEDUP_REMOVED lines=11> */
[----:B------:R-:W-:Y:S02]  /*2690*/  HFMA2 R21, -RZ, RZ, 3.59375, 0 ;  /* 0x43300000ff157431 */ /* 0x000fe400000001ff */
[----:B------:R-:W-:-:S03]  /*26a0*/  @P6 VIADD R20, R39, 0xfffffc02 ;  /* 0xfffffc0227146836 */ /* 0x000fc60000000000 */
[----:B------:R-:W-:Y:S02]  /*26b0*/  DADD R26, R22, R18 ;  /* 0x00000000161a7229 */ /* 0x000fe40000000012 */
[----:B------:R-:W-:-:S06]  /*26c0*/  LOP3.LUT R20, R20, 0x80000000, RZ, 0x3c, !PT ;  /* 0x8000000014147812 */ /* 0x000fcc00078e3cff */
[----:B------:R-:W-:Y:S01]  /*26d0*/  DADD R20, R20, -UR6 ;  /* 0x8000000614147e29 */ /* 0x000fe20008000000 */
[----:B------:R-:W-:Y:S01]  /*26e0*/  UMOV UR6, 0xfefa39ef ;  /* 0xfefa39ef00067882 */ /* 0x000fe20000000000 */
[----:B------:R-:W-:Y:S01]  /*26f0*/  DADD R22, R24, R26 ;  /* 0x0000000018167229 */ /* 0x000fe2000000001a */
[----:B------:R-:W-:-:S07]  /*2700*/  UMOV UR7, 0x3fe62e42 ;  /* 0x3fe62e4200077882 */ /* 0x000fce0000000000 */
[--C-:B------:R-:W-:Y:S02]  /*2710*/  DFMA R18, R20, UR6, R22.reuse ;  /* 0x0000000614127c2b */ /* 0x100fe40008000016 */
[----:B------:R-:W-:-:S06]  /*2720*/  DADD R28, R24, -R22 ;  /* 0x00000000181c7229 */ /* 0x000fcc0000000816 */
[----:B------:R-:W-:Y:S02]  /*2730*/  DFMA R24, R20, -UR6, R18 ;  /* 0x8000000614187c2b */ /* 0x000fe40008000012 */
[----:B------:R-:W-:Y:S01]  /*2740*/  DADD R28, R26, R28 ;  /* 0x000000001a1c7229 */ /* 0x000fe2000000001c */
[----:B------:R-:W-:Y:S01]  /*2750*/  LOP3.LUT R27, R41, 0xff0fffff, RZ, 0xc0, !PT ;  /* 0xff0fffff291b7812 */ /* 0x000fe200078ec0ff */
[----:B------:R-:W-:-:S04]  /*2760*/  IMAD.MOV.U32 R26, RZ, RZ, R40 ;  /* 0x000000ffff1a7224 */ /* 0x000fc800078e0028 */
        /* <DEDUP_REMOVED lines=70> */
.L_x_83:
[----:B------:R-:W-:Y:S01]  /*2bd0*/  DFMA R26, R26, R24, R24 ;  /* 0x000000181a1a722b */ /* 0x000fe20000000018 */
[----:B------:R-:W-:Y:S01]  /*2be0*/  IMAD.MOV.U32 R39, RZ, RZ, 0x0 ;  /* 0x00000000ff277424 */ /* 0x000fe200078e00ff */
[----:B------:R-:W-:-:S08]  /*2bf0*/  DSETP.NEU.AND P0, PT, |R24|, +INF , PT ;  /* 0x7ff000001800742a */ /* 0x000fd00003f0d200 */
[----:B------:R-:W-:Y:S02]  /*2c00*/  FSEL R20, R24, R26, !P0 ;  /* 0x0000001a18147208 */ /* 0x000fe40004000000 */
[----:B------:R-:W-:Y:S01]  /*2c10*/  FSEL R24, R25, R27, !P0 ;  /* 0x0000001b19187208 */ /* 0x000fe20004000000 */
[----:B------:R-:W-:Y:S06]  /*2c20*/  RET.REL.NODEC R38 `(_Z3NCCPfPKfS1_S1_S1_PKifiiii) ;  /* 0xffffffd026f47950 */ /* 0x000fec0003c3ffff */
.L_x_84:
        /* <DEDUP_REMOVED lines=13> */
.L_x_92:


//--------------------- .nv.shared.reserved.0     --------------------------
	.section	.nv.shared.reserved.0,"aw",@nobits
	.weak		__nv_reservedSMEM_offset_0_alias
	.size		__nv_reservedSMEM_offset_0_alias, 0, 64
	.other		__nv_reservedSMEM_offset_0_alias,@"STO_CUDA_RESERVED_SHARED STV_DEFAULT"
__nv_reservedSMEM_offset_0_alias:
	.zero		0
	.zero		64


//--------------------- .nv.constant0._Z9NCC_primePfPKfS1_S1_S1_PKifiiii --------------------------
	.section	.nv.constant0._Z9NCC_primePfPKfS1_S1_S1_PKifiiii,"a",@progbits
	.sectionflags	@""
	.align	4
.nv.constant0._Z9NCC_primePfPKfS1_S1_S1_PKifiiii:
	.zero		964


//--------------------- .nv.constant0._Z3NCCPfPKfS1_S1_S1_PKifiiii --------------------------
	.section	.nv.constant0._Z3NCCPfPKfS1_S1_S1_PKifiiii,"a",@progbits
	.sectionflags	@""
	.align	4
.nv.constant0._Z3NCCPfPKfS1_S1_S1_PKifiiii:
	.zero		964


//--------------------- SYMBOLS --------------------------

	.type		.nv.reservedSmem.offset0,@object
	.size		.nv.reservedSmem.offset0,0x4
